//
// Generated by NVIDIA NVVM Compiler
//
// Compiler Build ID: CL-36424714
// Cuda compilation tools, release 13.0, V13.0.88
// Based on NVVM 20.0.0
//

.version 9.0
.target sm_100
.address_size 64

	// .globl	narrow_strided_kernel

.visible .entry narrow_strided_kernel(
	.param .u64 .ptr .align 1 narrow_strided_kernel_param_0,
	.param .u64 .ptr .align 1 narrow_strided_kernel_param_1,
	.param .u32 narrow_strided_kernel_param_2,
	.param .u64 .ptr .align 1 narrow_strided_kernel_param_3,
	.param .u64 .ptr .align 1 narrow_strided_kernel_param_4,
	.param .u64 .ptr .align 1 narrow_strided_kernel_param_5,
	.param .u32 narrow_strided_kernel_param_6,
	.param .u64 narrow_strided_kernel_param_7,
	.param .u64 narrow_strided_kernel_param_8,
	.param .u64 narrow_strided_kernel_param_9
)
{
	.local .align 16 .b8 	__local_depot0[64];
	.reg .b64 	%SP;
	.reg .b64 	%SPL;
	.reg .pred 	%p<60>;
	.reg .b16 	%rs<3>;
	.reg .b32 	%r<144>;
	.reg .b64 	%rd<473>;

	mov.u64 	%SPL, __local_depot0;
	ld.param.u64 	%rd172, [narrow_strided_kernel_param_0];
	ld.param.u64 	%rd173, [narrow_strided_kernel_param_1];
	ld.param.u32 	%r39, [narrow_strided_kernel_param_2];
	ld.param.u64 	%rd174, [narrow_strided_kernel_param_3];
	ld.param.u64 	%rd175, [narrow_strided_kernel_param_4];
	ld.param.u32 	%r40, [narrow_strided_kernel_param_6];
	ld.param.u64 	%rd170, [narrow_strided_kernel_param_7];
	ld.param.u64 	%rd176, [narrow_strided_kernel_param_9];
	cvta.to.global.u64 	%rd1, %rd174;
	cvta.to.global.u64 	%rd2, %rd175;
	cvta.to.global.u64 	%rd3, %rd173;
	cvta.to.global.u64 	%rd4, %rd172;
	add.u64 	%rd5, %SPL, 0;
	mov.u32 	%r41, %ctaid.x;
	mov.u32 	%r42, %ntid.x;
	mov.u32 	%r43, %tid.x;
	mad.lo.s32 	%r44, %r41, %r42, %r43;
	cvt.u64.u32 	%rd6, %r44;
	setp.le.s64 	%p1, %rd176, %rd6;
	@%p1 bra 	$L__BB0_86;
	setp.lt.s32 	%p2, %r39, 1;
	mov.b64 	%rd460, 0;
	@%p2 bra 	$L__BB0_47;
	and.b32  	%r1, %r39, 7;
	setp.lt.u32 	%p3, %r39, 8;
	mov.u64 	%rd427, %rd6;
	mov.u32 	%r135, %r39;
	@%p3 bra 	$L__BB0_7;
	add.s32 	%r138, %r39, -4;
	and.b32  	%r45, %r39, 2147483640;
	neg.s32 	%r137, %r45;
	mov.u64 	%rd427, %rd6;
$L__BB0_4:
	.pragma "nounroll";
	add.s32 	%r20, %r138, 3;
	mul.wide.u32 	%rd179, %r20, 8;
	add.s64 	%rd180, %rd1, %rd179;
	ld.global.nc.u64 	%rd59, [%rd180];
	or.b64  	%rd181, %rd427, %rd59;
	and.b64  	%rd182, %rd181, -4294967296;
	setp.ne.s64 	%p4, %rd182, 0;
	@%p4 bra 	$L__BB0_50;
	cvt.u32.u64 	%r46, %rd59;
	cvt.u32.u64 	%r47, %rd427;
	div.u32 	%r48, %r47, %r46;
	mul.lo.s32 	%r49, %r48, %r46;
	sub.s32 	%r50, %r47, %r49;
	cvt.u64.u32 	%rd435, %r48;
	cvt.u64.u32 	%rd436, %r50;
	bra.uni 	$L__BB0_51;
$L__BB0_6:
	add.s32 	%r135, %r138, 4;
$L__BB0_7:
	setp.eq.s32 	%p13, %r1, 0;
	@%p13 bra 	$L__BB0_36;
	and.b32  	%r6, %r39, 3;
	setp.lt.u32 	%p14, %r1, 4;
	@%p14 bra 	$L__BB0_22;
	add.s32 	%r7, %r135, -1;
	mul.wide.u32 	%rd235, %r7, 8;
	add.s64 	%rd236, %rd1, %rd235;
	ld.global.nc.u64 	%rd8, [%rd236];
	or.b64  	%rd237, %rd427, %rd8;
	and.b64  	%rd238, %rd237, -4294967296;
	setp.ne.s64 	%p15, %rd238, 0;
	@%p15 bra 	$L__BB0_11;
	cvt.u32.u64 	%r86, %rd8;
	cvt.u32.u64 	%r87, %rd427;
	div.u32 	%r88, %r87, %r86;
	mul.lo.s32 	%r89, %r88, %r86;
	sub.s32 	%r90, %r87, %r89;
	cvt.u64.u32 	%rd419, %r88;
	cvt.u64.u32 	%rd420, %r90;
	bra.uni 	$L__BB0_12;
$L__BB0_11:
	div.s64 	%rd419, %rd427, %rd8;
	mul.lo.s64 	%rd239, %rd419, %rd8;
	sub.s64 	%rd420, %rd427, %rd239;
$L__BB0_12:
	add.s64 	%rd241, %rd5, %rd235;
	st.local.u64 	[%rd241], %rd420;
	add.s32 	%r8, %r135, -2;
	mul.wide.u32 	%rd242, %r8, 8;
	add.s64 	%rd243, %rd1, %rd242;
	ld.global.nc.u64 	%rd15, [%rd243];
	or.b64  	%rd244, %rd419, %rd15;
	and.b64  	%rd245, %rd244, -4294967296;
	setp.ne.s64 	%p16, %rd245, 0;
	@%p16 bra 	$L__BB0_14;
	cvt.u32.u64 	%r91, %rd15;
	cvt.u32.u64 	%r92, %rd419;
	div.u32 	%r93, %r92, %r91;
	mul.lo.s32 	%r94, %r93, %r91;
	sub.s32 	%r95, %r92, %r94;
	cvt.u64.u32 	%rd421, %r93;
	cvt.u64.u32 	%rd422, %r95;
	bra.uni 	$L__BB0_15;
$L__BB0_14:
	div.s64 	%rd421, %rd419, %rd15;
	mul.lo.s64 	%rd246, %rd421, %rd15;
	sub.s64 	%rd422, %rd419, %rd246;
$L__BB0_15:
	add.s64 	%rd248, %rd5, %rd242;
	st.local.u64 	[%rd248], %rd422;
	add.s32 	%r9, %r135, -3;
	mul.wide.u32 	%rd249, %r9, 8;
	add.s64 	%rd250, %rd1, %rd249;
	ld.global.nc.u64 	%rd22, [%rd250];
	or.b64  	%rd251, %rd421, %rd22;
	and.b64  	%rd252, %rd251, -4294967296;
	setp.ne.s64 	%p17, %rd252, 0;
	@%p17 bra 	$L__BB0_17;
	cvt.u32.u64 	%r96, %rd22;
	cvt.u32.u64 	%r97, %rd421;
	div.u32 	%r98, %r97, %r96;
	mul.lo.s32 	%r99, %r98, %r96;
	sub.s32 	%r100, %r97, %r99;
	cvt.u64.u32 	%rd423, %r98;
	cvt.u64.u32 	%rd424, %r100;
	bra.uni 	$L__BB0_18;
$L__BB0_17:
	div.s64 	%rd423, %rd421, %rd22;
	mul.lo.s64 	%rd253, %rd423, %rd22;
	sub.s64 	%rd424, %rd421, %rd253;
$L__BB0_18:
	add.s64 	%rd255, %rd5, %rd249;
	st.local.u64 	[%rd255], %rd424;
	add.s32 	%r135, %r135, -4;
	mul.wide.u32 	%rd256, %r135, 8;
	add.s64 	%rd257, %rd1, %rd256;
	ld.global.nc.u64 	%rd29, [%rd257];
	or.b64  	%rd258, %rd423, %rd29;
	and.b64  	%rd259, %rd258, -4294967296;
	setp.ne.s64 	%p18, %rd259, 0;
	@%p18 bra 	$L__BB0_20;
	cvt.u32.u64 	%r101, %rd29;
	cvt.u32.u64 	%r102, %rd423;
	div.u32 	%r103, %r102, %r101;
	mul.lo.s32 	%r104, %r103, %r101;
	sub.s32 	%r105, %r102, %r104;
	cvt.u64.u32 	%rd427, %r103;
	cvt.u64.u32 	%rd426, %r105;
	bra.uni 	$L__BB0_21;
$L__BB0_20:
	div.s64 	%rd427, %rd423, %rd29;
	mul.lo.s64 	%rd260, %rd427, %rd29;
	sub.s64 	%rd426, %rd423, %rd260;
$L__BB0_21:
	add.s64 	%rd262, %rd5, %rd256;
	st.local.u64 	[%rd262], %rd426;
$L__BB0_22:
	setp.eq.s32 	%p19, %r6, 0;
	@%p19 bra 	$L__BB0_36;
	setp.eq.s32 	%p20, %r6, 1;
	@%p20 bra 	$L__BB0_31;
	add.s32 	%r12, %r135, -1;
	mul.wide.u32 	%rd263, %r12, 8;
	add.s64 	%rd264, %rd1, %rd263;
	ld.global.nc.u64 	%rd37, [%rd264];
	or.b64  	%rd265, %rd427, %rd37;
	and.b64  	%rd266, %rd265, -4294967296;
	setp.ne.s64 	%p21, %rd266, 0;
	@%p21 bra 	$L__BB0_26;
	cvt.u32.u64 	%r106, %rd37;
	cvt.u32.u64 	%r107, %rd427;
	div.u32 	%r108, %r107, %r106;
	mul.lo.s32 	%r109, %r108, %r106;
	sub.s32 	%r110, %r107, %r109;
	cvt.u64.u32 	%rd428, %r108;
	cvt.u64.u32 	%rd429, %r110;
	bra.uni 	$L__BB0_27;
$L__BB0_26:
	div.s64 	%rd428, %rd427, %rd37;
	mul.lo.s64 	%rd267, %rd428, %rd37;
	sub.s64 	%rd429, %rd427, %rd267;
$L__BB0_27:
	add.s64 	%rd269, %rd5, %rd263;
	st.local.u64 	[%rd269], %rd429;
	add.s32 	%r135, %r135, -2;
	mul.wide.u32 	%rd270, %r135, 8;
	add.s64 	%rd271, %rd1, %rd270;
	ld.global.nc.u64 	%rd44, [%rd271];
	or.b64  	%rd272, %rd428, %rd44;
	and.b64  	%rd273, %rd272, -4294967296;
	setp.ne.s64 	%p22, %rd273, 0;
	@%p22 bra 	$L__BB0_29;
	cvt.u32.u64 	%r111, %rd44;
	cvt.u32.u64 	%r112, %rd428;
	div.u32 	%r113, %r112, %r111;
	mul.lo.s32 	%r114, %r113, %r111;
	sub.s32 	%r115, %r112, %r114;
	cvt.u64.u32 	%rd427, %r113;
	cvt.u64.u32 	%rd431, %r115;
	bra.uni 	$L__BB0_30;
$L__BB0_29:
	div.s64 	%rd427, %rd428, %rd44;
	mul.lo.s64 	%rd274, %rd427, %rd44;
	sub.s64 	%rd431, %rd428, %rd274;
$L__BB0_30:
	add.s64 	%rd276, %rd5, %rd270;
	st.local.u64 	[%rd276], %rd431;
$L__BB0_31:
	and.b32  	%r116, %r39, 1;
	setp.eq.b32 	%p23, %r116, 1;
	not.pred 	%p24, %p23;
	@%p24 bra 	$L__BB0_36;
	add.s32 	%r15, %r135, -1;
	mul.wide.u32 	%rd277, %r15, 8;
	add.s64 	%rd278, %rd1, %rd277;
	ld.global.nc.u64 	%rd52, [%rd278];
	or.b64  	%rd279, %rd427, %rd52;
	and.b64  	%rd280, %rd279, -4294967296;
	setp.ne.s64 	%p25, %rd280, 0;
	@%p25 bra 	$L__BB0_34;
	cvt.u32.u64 	%r117, %rd52;
	cvt.u32.u64 	%r118, %rd427;
	rem.u32 	%r119, %r118, %r117;
	cvt.u64.u32 	%rd433, %r119;
	bra.uni 	$L__BB0_35;
$L__BB0_34:
	rem.s64 	%rd433, %rd427, %rd52;
$L__BB0_35:
	add.s64 	%rd282, %rd5, %rd277;
	st.local.u64 	[%rd282], %rd433;
$L__BB0_36:
	setp.lt.u32 	%p26, %r39, 8;
	mov.b64 	%rd460, 0;
	mov.b32 	%r141, 0;
	@%p26 bra 	$L__BB0_39;
	and.b32  	%r141, %r39, 2147483640;
	neg.s32 	%r139, %r40;
	add.s64 	%rd452, %rd5, 32;
	add.s64 	%rd451, %rd2, 32;
	mov.b64 	%rd460, 0;
	mov.b32 	%r140, 0;
$L__BB0_38:
	.pragma "nounroll";
	ld.local.v2.u64 	{%rd286, %rd287}, [%rd452+-32];
	setp.eq.s32 	%p27, %r139, 0;
	selp.b64 	%rd288, %rd170, 0, %p27;
	add.s64 	%rd289, %rd286, %rd288;
	ld.global.nc.u64 	%rd290, [%rd451+-32];
	mad.lo.s64 	%rd291, %rd289, %rd290, %rd460;
	add.s32 	%r122, %r140, 1;
	setp.eq.s32 	%p28, %r122, %r40;
	selp.b64 	%rd292, %rd170, 0, %p28;
	add.s64 	%rd293, %rd287, %rd292;
	ld.global.nc.u64 	%rd294, [%rd451+-24];
	mad.lo.s64 	%rd295, %rd293, %rd294, %rd291;
	add.s32 	%r123, %r140, 2;
	ld.local.v2.u64 	{%rd296, %rd297}, [%rd452+-16];
	setp.eq.s32 	%p29, %r123, %r40;
	selp.b64 	%rd298, %rd170, 0, %p29;
	add.s64 	%rd299, %rd296, %rd298;
	ld.global.nc.u64 	%rd300, [%rd451+-16];
	mad.lo.s64 	%rd301, %rd299, %rd300, %rd295;
	add.s32 	%r124, %r140, 3;
	setp.eq.s32 	%p30, %r124, %r40;
	selp.b64 	%rd302, %rd170, 0, %p30;
	add.s64 	%rd303, %rd297, %rd302;
	ld.global.nc.u64 	%rd304, [%rd451+-8];
	mad.lo.s64 	%rd305, %rd303, %rd304, %rd301;
	add.s32 	%r125, %r140, 4;
	ld.local.v2.u64 	{%rd306, %rd307}, [%rd452];
	setp.eq.s32 	%p31, %r125, %r40;
	selp.b64 	%rd308, %rd170, 0, %p31;
	add.s64 	%rd309, %rd306, %rd308;
	ld.global.nc.u64 	%rd310, [%rd451];
	mad.lo.s64 	%rd311, %rd309, %rd310, %rd305;
	add.s32 	%r126, %r140, 5;
	setp.eq.s32 	%p32, %r126, %r40;
	selp.b64 	%rd312, %rd170, 0, %p32;
	add.s64 	%rd313, %rd307, %rd312;
	ld.global.nc.u64 	%rd314, [%rd451+8];
	mad.lo.s64 	%rd315, %rd313, %rd314, %rd311;
	add.s32 	%r127, %r140, 6;
	ld.local.v2.u64 	{%rd316, %rd317}, [%rd452+16];
	setp.eq.s32 	%p33, %r127, %r40;
	selp.b64 	%rd318, %rd170, 0, %p33;
	add.s64 	%rd319, %rd316, %rd318;
	ld.global.nc.u64 	%rd320, [%rd451+16];
	mad.lo.s64 	%rd321, %rd319, %rd320, %rd315;
	add.s32 	%r128, %r140, 7;
	setp.eq.s32 	%p34, %r128, %r40;
	selp.b64 	%rd322, %rd170, 0, %p34;
	add.s64 	%rd323, %rd317, %rd322;
	ld.global.nc.u64 	%rd324, [%rd451+24];
	mad.lo.s64 	%rd460, %rd323, %rd324, %rd321;
	add.s32 	%r140, %r140, 8;
	add.s32 	%r139, %r139, 8;
	add.s64 	%rd452, %rd452, 64;
	add.s64 	%rd451, %rd451, 64;
	setp.ne.s32 	%p35, %r140, %r141;
	@%p35 bra 	$L__BB0_38;
$L__BB0_39:
	setp.eq.s32 	%p36, %r1, 0;
	@%p36 bra 	$L__BB0_47;
	and.b32  	%r34, %r39, 3;
	setp.lt.u32 	%p37, %r1, 4;
	@%p37 bra 	$L__BB0_42;
	mul.wide.u32 	%rd326, %r141, 8;
	add.s64 	%rd327, %rd5, %rd326;
	ld.local.u64 	%rd328, [%rd327];
	setp.eq.s32 	%p38, %r141, %r40;
	selp.b64 	%rd329, %rd170, 0, %p38;
	add.s64 	%rd330, %rd328, %rd329;
	add.s64 	%rd331, %rd2, %rd326;
	ld.global.nc.u64 	%rd332, [%rd331];
	mad.lo.s64 	%rd333, %rd330, %rd332, %rd460;
	add.s32 	%r129, %r141, 1;
	ld.local.u64 	%rd334, [%rd327+8];
	setp.eq.s32 	%p39, %r129, %r40;
	selp.b64 	%rd335, %rd170, 0, %p39;
	add.s64 	%rd336, %rd334, %rd335;
	ld.global.nc.u64 	%rd337, [%rd331+8];
	mad.lo.s64 	%rd338, %rd336, %rd337, %rd333;
	add.s32 	%r130, %r141, 2;
	ld.local.u64 	%rd339, [%rd327+16];
	setp.eq.s32 	%p40, %r130, %r40;
	selp.b64 	%rd340, %rd170, 0, %p40;
	add.s64 	%rd341, %rd339, %rd340;
	ld.global.nc.u64 	%rd342, [%rd331+16];
	mad.lo.s64 	%rd343, %rd341, %rd342, %rd338;
	add.s32 	%r131, %r141, 3;
	ld.local.u64 	%rd344, [%rd327+24];
	setp.eq.s32 	%p41, %r131, %r40;
	selp.b64 	%rd345, %rd170, 0, %p41;
	add.s64 	%rd346, %rd344, %rd345;
	ld.global.nc.u64 	%rd347, [%rd331+24];
	mad.lo.s64 	%rd460, %rd346, %rd347, %rd343;
	add.s32 	%r141, %r141, 4;
$L__BB0_42:
	setp.eq.s32 	%p42, %r34, 0;
	@%p42 bra 	$L__BB0_47;
	setp.eq.s32 	%p43, %r34, 1;
	@%p43 bra 	$L__BB0_45;
	mul.wide.u32 	%rd349, %r141, 8;
	add.s64 	%rd350, %rd5, %rd349;
	ld.local.u64 	%rd351, [%rd350];
	setp.eq.s32 	%p44, %r141, %r40;
	selp.b64 	%rd352, %rd170, 0, %p44;
	add.s64 	%rd353, %rd351, %rd352;
	add.s64 	%rd354, %rd2, %rd349;
	ld.global.nc.u64 	%rd355, [%rd354];
	mad.lo.s64 	%rd356, %rd353, %rd355, %rd460;
	add.s32 	%r132, %r141, 1;
	ld.local.u64 	%rd357, [%rd350+8];
	setp.eq.s32 	%p45, %r132, %r40;
	selp.b64 	%rd358, %rd170, 0, %p45;
	add.s64 	%rd359, %rd357, %rd358;
	ld.global.nc.u64 	%rd360, [%rd354+8];
	mad.lo.s64 	%rd460, %rd359, %rd360, %rd356;
	add.s32 	%r141, %r141, 2;
$L__BB0_45:
	and.b32  	%r133, %r39, 1;
	setp.eq.b32 	%p46, %r133, 1;
	not.pred 	%p47, %p46;
	@%p47 bra 	$L__BB0_47;
	mul.wide.u32 	%rd361, %r141, 8;
	add.s64 	%rd362, %rd5, %rd361;
	ld.local.u64 	%rd363, [%rd362];
	setp.eq.s32 	%p48, %r141, %r40;
	selp.b64 	%rd364, %rd170, 0, %p48;
	add.s64 	%rd365, %rd363, %rd364;
	add.s64 	%rd366, %rd2, %rd361;
	ld.global.nc.u64 	%rd367, [%rd366];
	mad.lo.s64 	%rd460, %rd365, %rd367, %rd460;
$L__BB0_47:
	ld.param.u64 	%rd417, [narrow_strided_kernel_param_8];
	mul.lo.s64 	%rd131, %rd460, %rd417;
	mul.lo.s64 	%rd132, %rd417, %rd6;
	shr.s64 	%rd368, %rd417, 63;
	shr.u64 	%rd369, %rd368, 61;
	add.s64 	%rd370, %rd417, %rd369;
	shr.s64 	%rd133, %rd370, 3;
	and.b64  	%rd371, %rd370, -8;
	sub.s64 	%rd472, %rd417, %rd371;
	setp.lt.s64 	%p49, %rd417, 8;
	@%p49 bra 	$L__BB0_83;
	add.s64 	%rd373, %rd133, -1;
	and.b64  	%rd135, %rd133, 15;
	setp.lt.u64 	%p50, %rd373, 15;
	mov.b64 	%rd461, 0;
	@%p50 bra 	$L__BB0_74;
	and.b64  	%rd461, %rd133, 1152921504606846960;
	add.s64 	%rd374, %rd131, %rd4;
	add.s64 	%rd468, %rd374, 64;
	add.s64 	%rd375, %rd132, %rd3;
	add.s64 	%rd467, %rd375, 64;
	mov.u64 	%rd469, %rd461;
	bra.uni 	$L__BB0_73;
$L__BB0_50:
	div.s64 	%rd435, %rd427, %rd59;
	mul.lo.s64 	%rd183, %rd435, %rd59;
	sub.s64 	%rd436, %rd427, %rd183;
$L__BB0_51:
	add.s64 	%rd185, %rd5, %rd179;
	st.local.u64 	[%rd185], %rd436;
	add.s32 	%r21, %r138, 2;
	mul.wide.u32 	%rd186, %r21, 8;
	add.s64 	%rd187, %rd1, %rd186;
	ld.global.nc.u64 	%rd66, [%rd187];
	or.b64  	%rd188, %rd435, %rd66;
	and.b64  	%rd189, %rd188, -4294967296;
	setp.ne.s64 	%p5, %rd189, 0;
	@%p5 bra 	$L__BB0_53;
	cvt.u32.u64 	%r51, %rd66;
	cvt.u32.u64 	%r52, %rd435;
	div.u32 	%r53, %r52, %r51;
	mul.lo.s32 	%r54, %r53, %r51;
	sub.s32 	%r55, %r52, %r54;
	cvt.u64.u32 	%rd437, %r53;
	cvt.u64.u32 	%rd438, %r55;
	bra.uni 	$L__BB0_54;
$L__BB0_53:
	div.s64 	%rd437, %rd435, %rd66;
	mul.lo.s64 	%rd190, %rd437, %rd66;
	sub.s64 	%rd438, %rd435, %rd190;
$L__BB0_54:
	add.s64 	%rd192, %rd5, %rd186;
	st.local.u64 	[%rd192], %rd438;
	add.s32 	%r22, %r138, 1;
	mul.wide.u32 	%rd193, %r22, 8;
	add.s64 	%rd194, %rd1, %rd193;
	ld.global.nc.u64 	%rd73, [%rd194];
	or.b64  	%rd195, %rd437, %rd73;
	and.b64  	%rd196, %rd195, -4294967296;
	setp.ne.s64 	%p6, %rd196, 0;
	@%p6 bra 	$L__BB0_56;
	cvt.u32.u64 	%r56, %rd73;
	cvt.u32.u64 	%r57, %rd437;
	div.u32 	%r58, %r57, %r56;
	mul.lo.s32 	%r59, %r58, %r56;
	sub.s32 	%r60, %r57, %r59;
	cvt.u64.u32 	%rd439, %r58;
	cvt.u64.u32 	%rd440, %r60;
	bra.uni 	$L__BB0_57;
$L__BB0_56:
	div.s64 	%rd439, %rd437, %rd73;
	mul.lo.s64 	%rd197, %rd439, %rd73;
	sub.s64 	%rd440, %rd437, %rd197;
$L__BB0_57:
	add.s64 	%rd199, %rd5, %rd193;
	st.local.u64 	[%rd199], %rd440;
	add.s32 	%r23, %r138, -4;
	mul.wide.u32 	%rd200, %r138, 8;
	add.s64 	%rd201, %rd1, %rd200;
	ld.global.nc.u64 	%rd80, [%rd201];
	or.b64  	%rd202, %rd439, %rd80;
	and.b64  	%rd203, %rd202, -4294967296;
	setp.ne.s64 	%p7, %rd203, 0;
	@%p7 bra 	$L__BB0_59;
	cvt.u32.u64 	%r61, %rd80;
	cvt.u32.u64 	%r62, %rd439;
	div.u32 	%r63, %r62, %r61;
	mul.lo.s32 	%r64, %r63, %r61;
	sub.s32 	%r65, %r62, %r64;
	cvt.u64.u32 	%rd441, %r63;
	cvt.u64.u32 	%rd442, %r65;
	bra.uni 	$L__BB0_60;
$L__BB0_59:
	div.s64 	%rd441, %rd439, %rd80;
	mul.lo.s64 	%rd204, %rd441, %rd80;
	sub.s64 	%rd442, %rd439, %rd204;
$L__BB0_60:
	add.s64 	%rd206, %rd5, %rd200;
	st.local.u64 	[%rd206], %rd442;
	add.s32 	%r24, %r138, -1;
	mul.wide.u32 	%rd207, %r24, 8;
	add.s64 	%rd208, %rd1, %rd207;
	ld.global.nc.u64 	%rd87, [%rd208];
	or.b64  	%rd209, %rd441, %rd87;
	and.b64  	%rd210, %rd209, -4294967296;
	setp.ne.s64 	%p8, %rd210, 0;
	@%p8 bra 	$L__BB0_62;
	cvt.u32.u64 	%r66, %rd87;
	cvt.u32.u64 	%r67, %rd441;
	div.u32 	%r68, %r67, %r66;
	mul.lo.s32 	%r69, %r68, %r66;
	sub.s32 	%r70, %r67, %r69;
	cvt.u64.u32 	%rd443, %r68;
	cvt.u64.u32 	%rd444, %r70;
	bra.uni 	$L__BB0_63;
$L__BB0_62:
	div.s64 	%rd443, %rd441, %rd87;
	mul.lo.s64 	%rd211, %rd443, %rd87;
	sub.s64 	%rd444, %rd441, %rd211;
$L__BB0_63:
	add.s64 	%rd213, %rd5, %rd207;
	st.local.u64 	[%rd213], %rd444;
	add.s32 	%r25, %r138, -2;
	mul.wide.u32 	%rd214, %r25, 8;
	add.s64 	%rd215, %rd1, %rd214;
	ld.global.nc.u64 	%rd94, [%rd215];
	or.b64  	%rd216, %rd443, %rd94;
	and.b64  	%rd217, %rd216, -4294967296;
	setp.ne.s64 	%p9, %rd217, 0;
	@%p9 bra 	$L__BB0_65;
	cvt.u32.u64 	%r71, %rd94;
	cvt.u32.u64 	%r72, %rd443;
	div.u32 	%r73, %r72, %r71;
	mul.lo.s32 	%r74, %r73, %r71;
	sub.s32 	%r75, %r72, %r74;
	cvt.u64.u32 	%rd445, %r73;
	cvt.u64.u32 	%rd446, %r75;
	bra.uni 	$L__BB0_66;
$L__BB0_65:
	div.s64 	%rd445, %rd443, %rd94;
	mul.lo.s64 	%rd218, %rd445, %rd94;
	sub.s64 	%rd446, %rd443, %rd218;
$L__BB0_66:
	add.s64 	%rd220, %rd5, %rd214;
	st.local.u64 	[%rd220], %rd446;
	add.s32 	%r26, %r138, -3;
	mul.wide.u32 	%rd221, %r26, 8;
	add.s64 	%rd222, %rd1, %rd221;
	ld.global.nc.u64 	%rd101, [%rd222];
	or.b64  	%rd223, %rd445, %rd101;
	and.b64  	%rd224, %rd223, -4294967296;
	setp.ne.s64 	%p10, %rd224, 0;
	@%p10 bra 	$L__BB0_68;
	cvt.u32.u64 	%r76, %rd101;
	cvt.u32.u64 	%r77, %rd445;
	div.u32 	%r78, %r77, %r76;
	mul.lo.s32 	%r79, %r78, %r76;
	sub.s32 	%r80, %r77, %r79;
	cvt.u64.u32 	%rd447, %r78;
	cvt.u64.u32 	%rd448, %r80;
	bra.uni 	$L__BB0_69;
$L__BB0_68:
	div.s64 	%rd447, %rd445, %rd101;
	mul.lo.s64 	%rd225, %rd447, %rd101;
	sub.s64 	%rd448, %rd445, %rd225;
$L__BB0_69:
	add.s64 	%rd227, %rd5, %rd221;
	st.local.u64 	[%rd227], %rd448;
	mul.wide.u32 	%rd228, %r23, 8;
	add.s64 	%rd229, %rd1, %rd228;
	ld.global.nc.u64 	%rd108, [%rd229];
	or.b64  	%rd230, %rd447, %rd108;
	and.b64  	%rd231, %rd230, -4294967296;
	setp.ne.s64 	%p11, %rd231, 0;
	@%p11 bra 	$L__BB0_71;
	cvt.u32.u64 	%r81, %rd108;
	cvt.u32.u64 	%r82, %rd447;
	div.u32 	%r83, %r82, %r81;
	mul.lo.s32 	%r84, %r83, %r81;
	sub.s32 	%r85, %r82, %r84;
	cvt.u64.u32 	%rd427, %r83;
	cvt.u64.u32 	%rd450, %r85;
	bra.uni 	$L__BB0_72;
$L__BB0_71:
	div.s64 	%rd427, %rd447, %rd108;
	mul.lo.s64 	%rd232, %rd427, %rd108;
	sub.s64 	%rd450, %rd447, %rd232;
$L__BB0_72:
	add.s64 	%rd234, %rd5, %rd228;
	st.local.u64 	[%rd234], %rd450;
	add.s32 	%r138, %r138, -8;
	add.s32 	%r137, %r137, 8;
	setp.eq.s32 	%p12, %r137, 0;
	@%p12 bra 	$L__BB0_6;
	bra.uni 	$L__BB0_4;
$L__BB0_73:
	.pragma "nounroll";
	ld.global.nc.u64 	%rd376, [%rd468+-64];
	st.global.u64 	[%rd467+-64], %rd376;
	ld.global.nc.u64 	%rd377, [%rd468+-56];
	st.global.u64 	[%rd467+-56], %rd377;
	ld.global.nc.u64 	%rd378, [%rd468+-48];
	st.global.u64 	[%rd467+-48], %rd378;
	ld.global.nc.u64 	%rd379, [%rd468+-40];
	st.global.u64 	[%rd467+-40], %rd379;
	ld.global.nc.u64 	%rd380, [%rd468+-32];
	st.global.u64 	[%rd467+-32], %rd380;
	ld.global.nc.u64 	%rd381, [%rd468+-24];
	st.global.u64 	[%rd467+-24], %rd381;
	ld.global.nc.u64 	%rd382, [%rd468+-16];
	st.global.u64 	[%rd467+-16], %rd382;
	ld.global.nc.u64 	%rd383, [%rd468+-8];
	st.global.u64 	[%rd467+-8], %rd383;
	ld.global.nc.u64 	%rd384, [%rd468];
	st.global.u64 	[%rd467], %rd384;
	ld.global.nc.u64 	%rd385, [%rd468+8];
	st.global.u64 	[%rd467+8], %rd385;
	ld.global.nc.u64 	%rd386, [%rd468+16];
	st.global.u64 	[%rd467+16], %rd386;
	ld.global.nc.u64 	%rd387, [%rd468+24];
	st.global.u64 	[%rd467+24], %rd387;
	ld.global.nc.u64 	%rd388, [%rd468+32];
	st.global.u64 	[%rd467+32], %rd388;
	ld.global.nc.u64 	%rd389, [%rd468+40];
	st.global.u64 	[%rd467+40], %rd389;
	ld.global.nc.u64 	%rd390, [%rd468+48];
	st.global.u64 	[%rd467+48], %rd390;
	ld.global.nc.u64 	%rd391, [%rd468+56];
	st.global.u64 	[%rd467+56], %rd391;
	add.s64 	%rd469, %rd469, -16;
	add.s64 	%rd468, %rd468, 128;
	add.s64 	%rd467, %rd467, 128;
	setp.eq.s64 	%p51, %rd469, 0;
	@%p51 bra 	$L__BB0_74;
	bra.uni 	$L__BB0_73;
$L__BB0_74:
	setp.eq.s64 	%p52, %rd135, 0;
	@%p52 bra 	$L__BB0_83;
	add.s64 	%rd140, %rd4, %rd131;
	add.s64 	%rd141, %rd3, %rd132;
	and.b64  	%rd142, %rd133, 7;
	setp.lt.u64 	%p53, %rd135, 8;
	@%p53 bra 	$L__BB0_77;
	shl.b64 	%rd392, %rd461, 3;
	add.s64 	%rd393, %rd140, %rd392;
	ld.global.nc.u64 	%rd394, [%rd393];
	add.s64 	%rd395, %rd141, %rd392;
	st.global.u64 	[%rd395], %rd394;
	ld.global.nc.u64 	%rd396, [%rd393+8];
	st.global.u64 	[%rd395+8], %rd396;
	ld.global.nc.u64 	%rd397, [%rd393+16];
	st.global.u64 	[%rd395+16], %rd397;
	ld.global.nc.u64 	%rd398, [%rd393+24];
	st.global.u64 	[%rd395+24], %rd398;
	ld.global.nc.u64 	%rd399, [%rd393+32];
	st.global.u64 	[%rd395+32], %rd399;
	ld.global.nc.u64 	%rd400, [%rd393+40];
	st.global.u64 	[%rd395+40], %rd400;
	ld.global.nc.u64 	%rd401, [%rd393+48];
	st.global.u64 	[%rd395+48], %rd401;
	ld.global.nc.u64 	%rd402, [%rd393+56];
	st.global.u64 	[%rd395+56], %rd402;
	add.s64 	%rd461, %rd461, 8;
$L__BB0_77:
	setp.eq.s64 	%p54, %rd142, 0;
	@%p54 bra 	$L__BB0_83;
	and.b64  	%rd464, %rd133, 3;
	setp.lt.u64 	%p55, %rd142, 4;
	@%p55 bra 	$L__BB0_80;
	shl.b64 	%rd403, %rd461, 3;
	add.s64 	%rd404, %rd140, %rd403;
	ld.global.nc.u64 	%rd405, [%rd404];
	add.s64 	%rd406, %rd141, %rd403;
	st.global.u64 	[%rd406], %rd405;
	ld.global.nc.u64 	%rd407, [%rd404+8];
	st.global.u64 	[%rd406+8], %rd407;
	ld.global.nc.u64 	%rd408, [%rd404+16];
	st.global.u64 	[%rd406+16], %rd408;
	ld.global.nc.u64 	%rd409, [%rd404+24];
	st.global.u64 	[%rd406+24], %rd409;
	add.s64 	%rd461, %rd461, 4;
$L__BB0_80:
	setp.eq.s64 	%p56, %rd464, 0;
	@%p56 bra 	$L__BB0_83;
	shl.b64 	%rd410, %rd461, 3;
	add.s64 	%rd411, %rd132, %rd410;
	add.s64 	%rd466, %rd3, %rd411;
	add.s64 	%rd412, %rd131, %rd410;
	add.s64 	%rd465, %rd4, %rd412;
$L__BB0_82:
	.pragma "nounroll";
	ld.global.nc.u64 	%rd413, [%rd465];
	st.global.u64 	[%rd466], %rd413;
	add.s64 	%rd466, %rd466, 8;
	add.s64 	%rd465, %rd465, 8;
	add.s64 	%rd464, %rd464, -1;
	setp.ne.s64 	%p57, %rd464, 0;
	@%p57 bra 	$L__BB0_82;
$L__BB0_83:
	setp.lt.s64 	%p58, %rd472, 1;
	@%p58 bra 	$L__BB0_86;
	shl.b64 	%rd414, %rd133, 3;
	add.s64 	%rd415, %rd132, %rd414;
	add.s64 	%rd471, %rd3, %rd415;
	add.s64 	%rd416, %rd131, %rd414;
	add.s64 	%rd470, %rd4, %rd416;
$L__BB0_85:
	ld.global.nc.u8 	%rs1, [%rd470];
	cvt.u16.u8 	%rs2, %rs1;
	st.global.u8 	[%rd471], %rs2;
	add.s64 	%rd472, %rd472, -1;
	add.s64 	%rd471, %rd471, 1;
	add.s64 	%rd470, %rd470, 1;
	setp.ne.s64 	%p59, %rd472, 0;
	@%p59 bra 	$L__BB0_85;
$L__BB0_86:
	ret;

}
	// .globl	narrow_backward_scatter_add_kernel
.visible .entry narrow_backward_scatter_add_kernel(
	.param .u64 .ptr .align 1 narrow_backward_scatter_add_kernel_param_0,
	.param .u64 .ptr .align 1 narrow_backward_scatter_add_kernel_param_1,
	.param .u32 narrow_backward_scatter_add_kernel_param_2,
	.param .u64 .ptr .align 1 narrow_backward_scatter_add_kernel_param_3,
	.param .u64 .ptr .align 1 narrow_backward_scatter_add_kernel_param_4,
	.param .u64 .ptr .align 1 narrow_backward_scatter_add_kernel_param_5,
	.param .u32 narrow_backward_scatter_add_kernel_param_6,
	.param .u64 narrow_backward_scatter_add_kernel_param_7,
	.param .u64 narrow_backward_scatter_add_kernel_param_8,
	.param .u64 narrow_backward_scatter_add_kernel_param_9
)
{
	.local .align 16 .b8 	__local_depot1[64];
	.reg .b64 	%SP;
	.reg .b64 	%SPL;
	.reg .pred 	%p<60>;
	.reg .b16 	%rs<3>;
	.reg .b32 	%r<144>;
	.reg .b64 	%rd<473>;

	mov.u64 	%SPL, __local_depot1;
	ld.param.u64 	%rd172, [narrow_backward_scatter_add_kernel_param_0];
	ld.param.u64 	%rd173, [narrow_backward_scatter_add_kernel_param_1];
	ld.param.u32 	%r39, [narrow_backward_scatter_add_kernel_param_2];
	ld.param.u64 	%rd174, [narrow_backward_scatter_add_kernel_param_3];
	ld.param.u64 	%rd175, [narrow_backward_scatter_add_kernel_param_4];
	ld.param.u32 	%r40, [narrow_backward_scatter_add_kernel_param_6];
	ld.param.u64 	%rd170, [narrow_backward_scatter_add_kernel_param_7];
	ld.param.u64 	%rd176, [narrow_backward_scatter_add_kernel_param_9];
	cvta.to.global.u64 	%rd1, %rd174;
	cvta.to.global.u64 	%rd2, %rd175;
	cvta.to.global.u64 	%rd3, %rd173;
	cvta.to.global.u64 	%rd4, %rd172;
	add.u64 	%rd5, %SPL, 0;
	mov.u32 	%r41, %ctaid.x;
	mov.u32 	%r42, %ntid.x;
	mov.u32 	%r43, %tid.x;
	mad.lo.s32 	%r44, %r41, %r42, %r43;
	cvt.u64.u32 	%rd6, %r44;
	setp.le.s64 	%p1, %rd176, %rd6;
	@%p1 bra 	$L__BB1_86;
	setp.lt.s32 	%p2, %r39, 1;
	mov.b64 	%rd460, 0;
	@%p2 bra 	$L__BB1_47;
	and.b32  	%r1, %r39, 7;
	setp.lt.u32 	%p3, %r39, 8;
	mov.u64 	%rd427, %rd6;
	mov.u32 	%r135, %r39;
	@%p3 bra 	$L__BB1_7;
	add.s32 	%r138, %r39, -4;
	and.b32  	%r45, %r39, 2147483640;
	neg.s32 	%r137, %r45;
	mov.u64 	%rd427, %rd6;
$L__BB1_4:
	.pragma "nounroll";
	add.s32 	%r20, %r138, 3;
	mul.wide.u32 	%rd179, %r20, 8;
	add.s64 	%rd180, %rd1, %rd179;
	ld.global.nc.u64 	%rd59, [%rd180];
	or.b64  	%rd181, %rd427, %rd59;
	and.b64  	%rd182, %rd181, -4294967296;
	setp.ne.s64 	%p4, %rd182, 0;
	@%p4 bra 	$L__BB1_50;
	cvt.u32.u64 	%r46, %rd59;
	cvt.u32.u64 	%r47, %rd427;
	div.u32 	%r48, %r47, %r46;
	mul.lo.s32 	%r49, %r48, %r46;
	sub.s32 	%r50, %r47, %r49;
	cvt.u64.u32 	%rd435, %r48;
	cvt.u64.u32 	%rd436, %r50;
	bra.uni 	$L__BB1_51;
$L__BB1_6:
	add.s32 	%r135, %r138, 4;
$L__BB1_7:
	setp.eq.s32 	%p13, %r1, 0;
	@%p13 bra 	$L__BB1_36;
	and.b32  	%r6, %r39, 3;
	setp.lt.u32 	%p14, %r1, 4;
	@%p14 bra 	$L__BB1_22;
	add.s32 	%r7, %r135, -1;
	mul.wide.u32 	%rd235, %r7, 8;
	add.s64 	%rd236, %rd1, %rd235;
	ld.global.nc.u64 	%rd8, [%rd236];
	or.b64  	%rd237, %rd427, %rd8;
	and.b64  	%rd238, %rd237, -4294967296;
	setp.ne.s64 	%p15, %rd238, 0;
	@%p15 bra 	$L__BB1_11;
	cvt.u32.u64 	%r86, %rd8;
	cvt.u32.u64 	%r87, %rd427;
	div.u32 	%r88, %r87, %r86;
	mul.lo.s32 	%r89, %r88, %r86;
	sub.s32 	%r90, %r87, %r89;
	cvt.u64.u32 	%rd419, %r88;
	cvt.u64.u32 	%rd420, %r90;
	bra.uni 	$L__BB1_12;
$L__BB1_11:
	div.s64 	%rd419, %rd427, %rd8;
	mul.lo.s64 	%rd239, %rd419, %rd8;
	sub.s64 	%rd420, %rd427, %rd239;
$L__BB1_12:
	add.s64 	%rd241, %rd5, %rd235;
	st.local.u64 	[%rd241], %rd420;
	add.s32 	%r8, %r135, -2;
	mul.wide.u32 	%rd242, %r8, 8;
	add.s64 	%rd243, %rd1, %rd242;
	ld.global.nc.u64 	%rd15, [%rd243];
	or.b64  	%rd244, %rd419, %rd15;
	and.b64  	%rd245, %rd244, -4294967296;
	setp.ne.s64 	%p16, %rd245, 0;
	@%p16 bra 	$L__BB1_14;
	cvt.u32.u64 	%r91, %rd15;
	cvt.u32.u64 	%r92, %rd419;
	div.u32 	%r93, %r92, %r91;
	mul.lo.s32 	%r94, %r93, %r91;
	sub.s32 	%r95, %r92, %r94;
	cvt.u64.u32 	%rd421, %r93;
	cvt.u64.u32 	%rd422, %r95;
	bra.uni 	$L__BB1_15;
$L__BB1_14:
	div.s64 	%rd421, %rd419, %rd15;
	mul.lo.s64 	%rd246, %rd421, %rd15;
	sub.s64 	%rd422, %rd419, %rd246;
$L__BB1_15:
	add.s64 	%rd248, %rd5, %rd242;
	st.local.u64 	[%rd248], %rd422;
	add.s32 	%r9, %r135, -3;
	mul.wide.u32 	%rd249, %r9, 8;
	add.s64 	%rd250, %rd1, %rd249;
	ld.global.nc.u64 	%rd22, [%rd250];
	or.b64  	%rd251, %rd421, %rd22;
	and.b64  	%rd252, %rd251, -4294967296;
	setp.ne.s64 	%p17, %rd252, 0;
	@%p17 bra 	$L__BB1_17;
	cvt.u32.u64 	%r96, %rd22;
	cvt.u32.u64 	%r97, %rd421;
	div.u32 	%r98, %r97, %r96;
	mul.lo.s32 	%r99, %r98, %r96;
	sub.s32 	%r100, %r97, %r99;
	cvt.u64.u32 	%rd423, %r98;
	cvt.u64.u32 	%rd424, %r100;
	bra.uni 	$L__BB1_18;
$L__BB1_17:
	div.s64 	%rd423, %rd421, %rd22;
	mul.lo.s64 	%rd253, %rd423, %rd22;
	sub.s64 	%rd424, %rd421, %rd253;
$L__BB1_18:
	add.s64 	%rd255, %rd5, %rd249;
	st.local.u64 	[%rd255], %rd424;
	add.s32 	%r135, %r135, -4;
	mul.wide.u32 	%rd256, %r135, 8;
	add.s64 	%rd257, %rd1, %rd256;
	ld.global.nc.u64 	%rd29, [%rd257];
	or.b64  	%rd258, %rd423, %rd29;
	and.b64  	%rd259, %rd258, -4294967296;
	setp.ne.s64 	%p18, %rd259, 0;
	@%p18 bra 	$L__BB1_20;
	cvt.u32.u64 	%r101, %rd29;
	cvt.u32.u64 	%r102, %rd423;
	div.u32 	%r103, %r102, %r101;
	mul.lo.s32 	%r104, %r103, %r101;
	sub.s32 	%r105, %r102, %r104;
	cvt.u64.u32 	%rd427, %r103;
	cvt.u64.u32 	%rd426, %r105;
	bra.uni 	$L__BB1_21;
$L__BB1_20:
	div.s64 	%rd427, %rd423, %rd29;
	mul.lo.s64 	%rd260, %rd427, %rd29;
	sub.s64 	%rd426, %rd423, %rd260;
$L__BB1_21:
	add.s64 	%rd262, %rd5, %rd256;
	st.local.u64 	[%rd262], %rd426;
$L__BB1_22:
	setp.eq.s32 	%p19, %r6, 0;
	@%p19 bra 	$L__BB1_36;
	setp.eq.s32 	%p20, %r6, 1;
	@%p20 bra 	$L__BB1_31;
	add.s32 	%r12, %r135, -1;
	mul.wide.u32 	%rd263, %r12, 8;
	add.s64 	%rd264, %rd1, %rd263;
	ld.global.nc.u64 	%rd37, [%rd264];
	or.b64  	%rd265, %rd427, %rd37;
	and.b64  	%rd266, %rd265, -4294967296;
	setp.ne.s64 	%p21, %rd266, 0;
	@%p21 bra 	$L__BB1_26;
	cvt.u32.u64 	%r106, %rd37;
	cvt.u32.u64 	%r107, %rd427;
	div.u32 	%r108, %r107, %r106;
	mul.lo.s32 	%r109, %r108, %r106;
	sub.s32 	%r110, %r107, %r109;
	cvt.u64.u32 	%rd428, %r108;
	cvt.u64.u32 	%rd429, %r110;
	bra.uni 	$L__BB1_27;
$L__BB1_26:
	div.s64 	%rd428, %rd427, %rd37;
	mul.lo.s64 	%rd267, %rd428, %rd37;
	sub.s64 	%rd429, %rd427, %rd267;
$L__BB1_27:
	add.s64 	%rd269, %rd5, %rd263;
	st.local.u64 	[%rd269], %rd429;
	add.s32 	%r135, %r135, -2;
	mul.wide.u32 	%rd270, %r135, 8;
	add.s64 	%rd271, %rd1, %rd270;
	ld.global.nc.u64 	%rd44, [%rd271];
	or.b64  	%rd272, %rd428, %rd44;
	and.b64  	%rd273, %rd272, -4294967296;
	setp.ne.s64 	%p22, %rd273, 0;
	@%p22 bra 	$L__BB1_29;
	cvt.u32.u64 	%r111, %rd44;
	cvt.u32.u64 	%r112, %rd428;
	div.u32 	%r113, %r112, %r111;
	mul.lo.s32 	%r114, %r113, %r111;
	sub.s32 	%r115, %r112, %r114;
	cvt.u64.u32 	%rd427, %r113;
	cvt.u64.u32 	%rd431, %r115;
	bra.uni 	$L__BB1_30;
$L__BB1_29:
	div.s64 	%rd427, %rd428, %rd44;
	mul.lo.s64 	%rd274, %rd427, %rd44;
	sub.s64 	%rd431, %rd428, %rd274;
$L__BB1_30:
	add.s64 	%rd276, %rd5, %rd270;
	st.local.u64 	[%rd276], %rd431;
$L__BB1_31:
	and.b32  	%r116, %r39, 1;
	setp.eq.b32 	%p23, %r116, 1;
	not.pred 	%p24, %p23;
	@%p24 bra 	$L__BB1_36;
	add.s32 	%r15, %r135, -1;
	mul.wide.u32 	%rd277, %r15, 8;
	add.s64 	%rd278, %rd1, %rd277;
	ld.global.nc.u64 	%rd52, [%rd278];
	or.b64  	%rd279, %rd427, %rd52;
	and.b64  	%rd280, %rd279, -4294967296;
	setp.ne.s64 	%p25, %rd280, 0;
	@%p25 bra 	$L__BB1_34;
	cvt.u32.u64 	%r117, %rd52;
	cvt.u32.u64 	%r118, %rd427;
	rem.u32 	%r119, %r118, %r117;
	cvt.u64.u32 	%rd433, %r119;
	bra.uni 	$L__BB1_35;
$L__BB1_34:
	rem.s64 	%rd433, %rd427, %rd52;
$L__BB1_35:
	add.s64 	%rd282, %rd5, %rd277;
	st.local.u64 	[%rd282], %rd433;
$L__BB1_36:
	setp.lt.u32 	%p26, %r39, 8;
	mov.b64 	%rd460, 0;
	mov.b32 	%r141, 0;
	@%p26 bra 	$L__BB1_39;
	and.b32  	%r141, %r39, 2147483640;
	neg.s32 	%r139, %r40;
	add.s64 	%rd452, %rd5, 32;
	add.s64 	%rd451, %rd2, 32;
	mov.b64 	%rd460, 0;
	mov.b32 	%r140, 0;
$L__BB1_38:
	.pragma "nounroll";
	ld.local.v2.u64 	{%rd286, %rd287}, [%rd452+-32];
	setp.eq.s32 	%p27, %r139, 0;
	selp.b64 	%rd288, %rd170, 0, %p27;
	add.s64 	%rd289, %rd286, %rd288;
	ld.global.nc.u64 	%rd290, [%rd451+-32];
	mad.lo.s64 	%rd291, %rd289, %rd290, %rd460;
	add.s32 	%r122, %r140, 1;
	setp.eq.s32 	%p28, %r122, %r40;
	selp.b64 	%rd292, %rd170, 0, %p28;
	add.s64 	%rd293, %rd287, %rd292;
	ld.global.nc.u64 	%rd294, [%rd451+-24];
	mad.lo.s64 	%rd295, %rd293, %rd294, %rd291;
	add.s32 	%r123, %r140, 2;
	ld.local.v2.u64 	{%rd296, %rd297}, [%rd452+-16];
	setp.eq.s32 	%p29, %r123, %r40;
	selp.b64 	%rd298, %rd170, 0, %p29;
	add.s64 	%rd299, %rd296, %rd298;
	ld.global.nc.u64 	%rd300, [%rd451+-16];
	mad.lo.s64 	%rd301, %rd299, %rd300, %rd295;
	add.s32 	%r124, %r140, 3;
	setp.eq.s32 	%p30, %r124, %r40;
	selp.b64 	%rd302, %rd170, 0, %p30;
	add.s64 	%rd303, %rd297, %rd302;
	ld.global.nc.u64 	%rd304, [%rd451+-8];
	mad.lo.s64 	%rd305, %rd303, %rd304, %rd301;
	add.s32 	%r125, %r140, 4;
	ld.local.v2.u64 	{%rd306, %rd307}, [%rd452];
	setp.eq.s32 	%p31, %r125, %r40;
	selp.b64 	%rd308, %rd170, 0, %p31;
	add.s64 	%rd309, %rd306, %rd308;
	ld.global.nc.u64 	%rd310, [%rd451];
	mad.lo.s64 	%rd311, %rd309, %rd310, %rd305;
	add.s32 	%r126, %r140, 5;
	setp.eq.s32 	%p32, %r126, %r40;
	selp.b64 	%rd312, %rd170, 0, %p32;
	add.s64 	%rd313, %rd307, %rd312;
	ld.global.nc.u64 	%rd314, [%rd451+8];
	mad.lo.s64 	%rd315, %rd313, %rd314, %rd311;
	add.s32 	%r127, %r140, 6;
	ld.local.v2.u64 	{%rd316, %rd317}, [%rd452+16];
	setp.eq.s32 	%p33, %r127, %r40;
	selp.b64 	%rd318, %rd170, 0, %p33;
	add.s64 	%rd319, %rd316, %rd318;
	ld.global.nc.u64 	%rd320, [%rd451+16];
	mad.lo.s64 	%rd321, %rd319, %rd320, %rd315;
	add.s32 	%r128, %r140, 7;
	setp.eq.s32 	%p34, %r128, %r40;
	selp.b64 	%rd322, %rd170, 0, %p34;
	add.s64 	%rd323, %rd317, %rd322;
	ld.global.nc.u64 	%rd324, [%rd451+24];
	mad.lo.s64 	%rd460, %rd323, %rd324, %rd321;
	add.s32 	%r140, %r140, 8;
	add.s32 	%r139, %r139, 8;
	add.s64 	%rd452, %rd452, 64;
	add.s64 	%rd451, %rd451, 64;
	setp.ne.s32 	%p35, %r140, %r141;
	@%p35 bra 	$L__BB1_38;
$L__BB1_39:
	setp.eq.s32 	%p36, %r1, 0;
	@%p36 bra 	$L__BB1_47;
	and.b32  	%r34, %r39, 3;
	setp.lt.u32 	%p37, %r1, 4;
	@%p37 bra 	$L__BB1_42;
	mul.wide.u32 	%rd326, %r141, 8;
	add.s64 	%rd327, %rd5, %rd326;
	ld.local.u64 	%rd328, [%rd327];
	setp.eq.s32 	%p38, %r141, %r40;
	selp.b64 	%rd329, %rd170, 0, %p38;
	add.s64 	%rd330, %rd328, %rd329;
	add.s64 	%rd331, %rd2, %rd326;
	ld.global.nc.u64 	%rd332, [%rd331];
	mad.lo.s64 	%rd333, %rd330, %rd332, %rd460;
	add.s32 	%r129, %r141, 1;
	ld.local.u64 	%rd334, [%rd327+8];
	setp.eq.s32 	%p39, %r129, %r40;
	selp.b64 	%rd335, %rd170, 0, %p39;
	add.s64 	%rd336, %rd334, %rd335;
	ld.global.nc.u64 	%rd337, [%rd331+8];
	mad.lo.s64 	%rd338, %rd336, %rd337, %rd333;
	add.s32 	%r130, %r141, 2;
	ld.local.u64 	%rd339, [%rd327+16];
	setp.eq.s32 	%p40, %r130, %r40;
	selp.b64 	%rd340, %rd170, 0, %p40;
	add.s64 	%rd341, %rd339, %rd340;
	ld.global.nc.u64 	%rd342, [%rd331+16];
	mad.lo.s64 	%rd343, %rd341, %rd342, %rd338;
	add.s32 	%r131, %r141, 3;
	ld.local.u64 	%rd344, [%rd327+24];
	setp.eq.s32 	%p41, %r131, %r40;
	selp.b64 	%rd345, %rd170, 0, %p41;
	add.s64 	%rd346, %rd344, %rd345;
	ld.global.nc.u64 	%rd347, [%rd331+24];
	mad.lo.s64 	%rd460, %rd346, %rd347, %rd343;
	add.s32 	%r141, %r141, 4;
$L__BB1_42:
	setp.eq.s32 	%p42, %r34, 0;
	@%p42 bra 	$L__BB1_47;
	setp.eq.s32 	%p43, %r34, 1;
	@%p43 bra 	$L__BB1_45;
	mul.wide.u32 	%rd349, %r141, 8;
	add.s64 	%rd350, %rd5, %rd349;
	ld.local.u64 	%rd351, [%rd350];
	setp.eq.s32 	%p44, %r141, %r40;
	selp.b64 	%rd352, %rd170, 0, %p44;
	add.s64 	%rd353, %rd351, %rd352;
	add.s64 	%rd354, %rd2, %rd349;
	ld.global.nc.u64 	%rd355, [%rd354];
	mad.lo.s64 	%rd356, %rd353, %rd355, %rd460;
	add.s32 	%r132, %r141, 1;
	ld.local.u64 	%rd357, [%rd350+8];
	setp.eq.s32 	%p45, %r132, %r40;
	selp.b64 	%rd358, %rd170, 0, %p45;
	add.s64 	%rd359, %rd357, %rd358;
	ld.global.nc.u64 	%rd360, [%rd354+8];
	mad.lo.s64 	%rd460, %rd359, %rd360, %rd356;
	add.s32 	%r141, %r141, 2;
$L__BB1_45:
	and.b32  	%r133, %r39, 1;
	setp.eq.b32 	%p46, %r133, 1;
	not.pred 	%p47, %p46;
	@%p47 bra 	$L__BB1_47;
	mul.wide.u32 	%rd361, %r141, 8;
	add.s64 	%rd362, %rd5, %rd361;
	ld.local.u64 	%rd363, [%rd362];
	setp.eq.s32 	%p48, %r141, %r40;
	selp.b64 	%rd364, %rd170, 0, %p48;
	add.s64 	%rd365, %rd363, %rd364;
	add.s64 	%rd366, %rd2, %rd361;
	ld.global.nc.u64 	%rd367, [%rd366];
	mad.lo.s64 	%rd460, %rd365, %rd367, %rd460;
$L__BB1_47:
	ld.param.u64 	%rd417, [narrow_backward_scatter_add_kernel_param_8];
	mul.lo.s64 	%rd131, %rd417, %rd6;
	mul.lo.s64 	%rd132, %rd460, %rd417;
	shr.s64 	%rd368, %rd417, 63;
	shr.u64 	%rd369, %rd368, 61;
	add.s64 	%rd370, %rd417, %rd369;
	shr.s64 	%rd133, %rd370, 3;
	and.b64  	%rd371, %rd370, -8;
	sub.s64 	%rd472, %rd417, %rd371;
	setp.lt.s64 	%p49, %rd417, 8;
	@%p49 bra 	$L__BB1_83;
	add.s64 	%rd373, %rd133, -1;
	and.b64  	%rd135, %rd133, 15;
	setp.lt.u64 	%p50, %rd373, 15;
	mov.b64 	%rd461, 0;
	@%p50 bra 	$L__BB1_74;
	and.b64  	%rd461, %rd133, 1152921504606846960;
	add.s64 	%rd374, %rd131, %rd4;
	add.s64 	%rd468, %rd374, 64;
	add.s64 	%rd375, %rd132, %rd3;
	add.s64 	%rd467, %rd375, 64;
	mov.u64 	%rd469, %rd461;
	bra.uni 	$L__BB1_73;
$L__BB1_50:
	div.s64 	%rd435, %rd427, %rd59;
	mul.lo.s64 	%rd183, %rd435, %rd59;
	sub.s64 	%rd436, %rd427, %rd183;
$L__BB1_51:
	add.s64 	%rd185, %rd5, %rd179;
	st.local.u64 	[%rd185], %rd436;
	add.s32 	%r21, %r138, 2;
	mul.wide.u32 	%rd186, %r21, 8;
	add.s64 	%rd187, %rd1, %rd186;
	ld.global.nc.u64 	%rd66, [%rd187];
	or.b64  	%rd188, %rd435, %rd66;
	and.b64  	%rd189, %rd188, -4294967296;
	setp.ne.s64 	%p5, %rd189, 0;
	@%p5 bra 	$L__BB1_53;
	cvt.u32.u64 	%r51, %rd66;
	cvt.u32.u64 	%r52, %rd435;
	div.u32 	%r53, %r52, %r51;
	mul.lo.s32 	%r54, %r53, %r51;
	sub.s32 	%r55, %r52, %r54;
	cvt.u64.u32 	%rd437, %r53;
	cvt.u64.u32 	%rd438, %r55;
	bra.uni 	$L__BB1_54;
$L__BB1_53:
	div.s64 	%rd437, %rd435, %rd66;
	mul.lo.s64 	%rd190, %rd437, %rd66;
	sub.s64 	%rd438, %rd435, %rd190;
$L__BB1_54:
	add.s64 	%rd192, %rd5, %rd186;
	st.local.u64 	[%rd192], %rd438;
	add.s32 	%r22, %r138, 1;
	mul.wide.u32 	%rd193, %r22, 8;
	add.s64 	%rd194, %rd1, %rd193;
	ld.global.nc.u64 	%rd73, [%rd194];
	or.b64  	%rd195, %rd437, %rd73;
	and.b64  	%rd196, %rd195, -4294967296;
	setp.ne.s64 	%p6, %rd196, 0;
	@%p6 bra 	$L__BB1_56;
	cvt.u32.u64 	%r56, %rd73;
	cvt.u32.u64 	%r57, %rd437;
	div.u32 	%r58, %r57, %r56;
	mul.lo.s32 	%r59, %r58, %r56;
	sub.s32 	%r60, %r57, %r59;
	cvt.u64.u32 	%rd439, %r58;
	cvt.u64.u32 	%rd440, %r60;
	bra.uni 	$L__BB1_57;
$L__BB1_56:
	div.s64 	%rd439, %rd437, %rd73;
	mul.lo.s64 	%rd197, %rd439, %rd73;
	sub.s64 	%rd440, %rd437, %rd197;
$L__BB1_57:
	add.s64 	%rd199, %rd5, %rd193;
	st.local.u64 	[%rd199], %rd440;
	add.s32 	%r23, %r138, -4;
	mul.wide.u32 	%rd200, %r138, 8;
	add.s64 	%rd201, %rd1, %rd200;
	ld.global.nc.u64 	%rd80, [%rd201];
	or.b64  	%rd202, %rd439, %rd80;
	and.b64  	%rd203, %rd202, -4294967296;
	setp.ne.s64 	%p7, %rd203, 0;
	@%p7 bra 	$L__BB1_59;
	cvt.u32.u64 	%r61, %rd80;
	cvt.u32.u64 	%r62, %rd439;
	div.u32 	%r63, %r62, %r61;
	mul.lo.s32 	%r64, %r63, %r61;
	sub.s32 	%r65, %r62, %r64;
	cvt.u64.u32 	%rd441, %r63;
	cvt.u64.u32 	%rd442, %r65;
	bra.uni 	$L__BB1_60;
$L__BB1_59:
	div.s64 	%rd441, %rd439, %rd80;
	mul.lo.s64 	%rd204, %rd441, %rd80;
	sub.s64 	%rd442, %rd439, %rd204;
$L__BB1_60:
	add.s64 	%rd206, %rd5, %rd200;
	st.local.u64 	[%rd206], %rd442;
	add.s32 	%r24, %r138, -1;
	mul.wide.u32 	%rd207, %r24, 8;
	add.s64 	%rd208, %rd1, %rd207;
	ld.global.nc.u64 	%rd87, [%rd208];
	or.b64  	%rd209, %rd441, %rd87;
	and.b64  	%rd210, %rd209, -4294967296;
	setp.ne.s64 	%p8, %rd210, 0;
	@%p8 bra 	$L__BB1_62;
	cvt.u32.u64 	%r66, %rd87;
	cvt.u32.u64 	%r67, %rd441;
	div.u32 	%r68, %r67, %r66;
	mul.lo.s32 	%r69, %r68, %r66;
	sub.s32 	%r70, %r67, %r69;
	cvt.u64.u32 	%rd443, %r68;
	cvt.u64.u32 	%rd444, %r70;
	bra.uni 	$L__BB1_63;
$L__BB1_62:
	div.s64 	%rd443, %rd441, %rd87;
	mul.lo.s64 	%rd211, %rd443, %rd87;
	sub.s64 	%rd444, %rd441, %rd211;
$L__BB1_63:
	add.s64 	%rd213, %rd5, %rd207;
	st.local.u64 	[%rd213], %rd444;
	add.s32 	%r25, %r138, -2;
	mul.wide.u32 	%rd214, %r25, 8;
	add.s64 	%rd215, %rd1, %rd214;
	ld.global.nc.u64 	%rd94, [%rd215];
	or.b64  	%rd216, %rd443, %rd94;
	and.b64  	%rd217, %rd216, -4294967296;
	setp.ne.s64 	%p9, %rd217, 0;
	@%p9 bra 	$L__BB1_65;
	cvt.u32.u64 	%r71, %rd94;
	cvt.u32.u64 	%r72, %rd443;
	div.u32 	%r73, %r72, %r71;
	mul.lo.s32 	%r74, %r73, %r71;
	sub.s32 	%r75, %r72, %r74;
	cvt.u64.u32 	%rd445, %r73;
	cvt.u64.u32 	%rd446, %r75;
	bra.uni 	$L__BB1_66;
$L__BB1_65:
	div.s64 	%rd445, %rd443, %rd94;
	mul.lo.s64 	%rd218, %rd445, %rd94;
	sub.s64 	%rd446, %rd443, %rd218;
$L__BB1_66:
	add.s64 	%rd220, %rd5, %rd214;
	st.local.u64 	[%rd220], %rd446;
	add.s32 	%r26, %r138, -3;
	mul.wide.u32 	%rd221, %r26, 8;
	add.s64 	%rd222, %rd1, %rd221;
	ld.global.nc.u64 	%rd101, [%rd222];
	or.b64  	%rd223, %rd445, %rd101;
	and.b64  	%rd224, %rd223, -4294967296;
	setp.ne.s64 	%p10, %rd224, 0;
	@%p10 bra 	$L__BB1_68;
	cvt.u32.u64 	%r76, %rd101;
	cvt.u32.u64 	%r77, %rd445;
	div.u32 	%r78, %r77, %r76;
	mul.lo.s32 	%r79, %r78, %r76;
	sub.s32 	%r80, %r77, %r79;
	cvt.u64.u32 	%rd447, %r78;
	cvt.u64.u32 	%rd448, %r80;
	bra.uni 	$L__BB1_69;
$L__BB1_68:
	div.s64 	%rd447, %rd445, %rd101;
	mul.lo.s64 	%rd225, %rd447, %rd101;
	sub.s64 	%rd448, %rd445, %rd225;
$L__BB1_69:
	add.s64 	%rd227, %rd5, %rd221;
	st.local.u64 	[%rd227], %rd448;
	mul.wide.u32 	%rd228, %r23, 8;
	add.s64 	%rd229, %rd1, %rd228;
	ld.global.nc.u64 	%rd108, [%rd229];
	or.b64  	%rd230, %rd447, %rd108;
	and.b64  	%rd231, %rd230, -4294967296;
	setp.ne.s64 	%p11, %rd231, 0;
	@%p11 bra 	$L__BB1_71;
	cvt.u32.u64 	%r81, %rd108;
	cvt.u32.u64 	%r82, %rd447;
	div.u32 	%r83, %r82, %r81;
	mul.lo.s32 	%r84, %r83, %r81;
	sub.s32 	%r85, %r82, %r84;
	cvt.u64.u32 	%rd427, %r83;
	cvt.u64.u32 	%rd450, %r85;
	bra.uni 	$L__BB1_72;
$L__BB1_71:
	div.s64 	%rd427, %rd447, %rd108;
	mul.lo.s64 	%rd232, %rd427, %rd108;
	sub.s64 	%rd450, %rd447, %rd232;
$L__BB1_72:
	add.s64 	%rd234, %rd5, %rd228;
	st.local.u64 	[%rd234], %rd450;
	add.s32 	%r138, %r138, -8;
	add.s32 	%r137, %r137, 8;
	setp.eq.s32 	%p12, %r137, 0;
	@%p12 bra 	$L__BB1_6;
	bra.uni 	$L__BB1_4;
$L__BB1_73:
	.pragma "nounroll";
	ld.global.nc.u64 	%rd376, [%rd468+-64];
	st.global.u64 	[%rd467+-64], %rd376;
	ld.global.nc.u64 	%rd377, [%rd468+-56];
	st.global.u64 	[%rd467+-56], %rd377;
	ld.global.nc.u64 	%rd378, [%rd468+-48];
	st.global.u64 	[%rd467+-48], %rd378;
	ld.global.nc.u64 	%rd379, [%rd468+-40];
	st.global.u64 	[%rd467+-40], %rd379;
	ld.global.nc.u64 	%rd380, [%rd468+-32];
	st.global.u64 	[%rd467+-32], %rd380;
	ld.global.nc.u64 	%rd381, [%rd468+-24];
	st.global.u64 	[%rd467+-24], %rd381;
	ld.global.nc.u64 	%rd382, [%rd468+-16];
	st.global.u64 	[%rd467+-16], %rd382;
	ld.global.nc.u64 	%rd383, [%rd468+-8];
	st.global.u64 	[%rd467+-8], %rd383;
	ld.global.nc.u64 	%rd384, [%rd468];
	st.global.u64 	[%rd467], %rd384;
	ld.global.nc.u64 	%rd385, [%rd468+8];
	st.global.u64 	[%rd467+8], %rd385;
	ld.global.nc.u64 	%rd386, [%rd468+16];
	st.global.u64 	[%rd467+16], %rd386;
	ld.global.nc.u64 	%rd387, [%rd468+24];
	st.global.u64 	[%rd467+24], %rd387;
	ld.global.nc.u64 	%rd388, [%rd468+32];
	st.global.u64 	[%rd467+32], %rd388;
	ld.global.nc.u64 	%rd389, [%rd468+40];
	st.global.u64 	[%rd467+40], %rd389;
	ld.global.nc.u64 	%rd390, [%rd468+48];
	st.global.u64 	[%rd467+48], %rd390;
	ld.global.nc.u64 	%rd391, [%rd468+56];
	st.global.u64 	[%rd467+56], %rd391;
	add.s64 	%rd469, %rd469, -16;
	add.s64 	%rd468, %rd468, 128;
	add.s64 	%rd467, %rd467, 128;
	setp.eq.s64 	%p51, %rd469, 0;
	@%p51 bra 	$L__BB1_74;
	bra.uni 	$L__BB1_73;
$L__BB1_74:
	setp.eq.s64 	%p52, %rd135, 0;
	@%p52 bra 	$L__BB1_83;
	add.s64 	%rd140, %rd4, %rd131;
	add.s64 	%rd141, %rd3, %rd132;
	and.b64  	%rd142, %rd133, 7;
	setp.lt.u64 	%p53, %rd135, 8;
	@%p53 bra 	$L__BB1_77;
	shl.b64 	%rd392, %rd461, 3;
	add.s64 	%rd393, %rd140, %rd392;
	ld.global.nc.u64 	%rd394, [%rd393];
	add.s64 	%rd395, %rd141, %rd392;
	st.global.u64 	[%rd395], %rd394;
	ld.global.nc.u64 	%rd396, [%rd393+8];
	st.global.u64 	[%rd395+8], %rd396;
	ld.global.nc.u64 	%rd397, [%rd393+16];
	st.global.u64 	[%rd395+16], %rd397;
	ld.global.nc.u64 	%rd398, [%rd393+24];
	st.global.u64 	[%rd395+24], %rd398;
	ld.global.nc.u64 	%rd399, [%rd393+32];
	st.global.u64 	[%rd395+32], %rd399;
	ld.global.nc.u64 	%rd400, [%rd393+40];
	st.global.u64 	[%rd395+40], %rd400;
	ld.global.nc.u64 	%rd401, [%rd393+48];
	st.global.u64 	[%rd395+48], %rd401;
	ld.global.nc.u64 	%rd402, [%rd393+56];
	st.global.u64 	[%rd395+56], %rd402;
	add.s64 	%rd461, %rd461, 8;
$L__BB1_77:
	setp.eq.s64 	%p54, %rd142, 0;
	@%p54 bra 	$L__BB1_83;
	and.b64  	%rd464, %rd133, 3;
	setp.lt.u64 	%p55, %rd142, 4;
	@%p55 bra 	$L__BB1_80;
	shl.b64 	%rd403, %rd461, 3;
	add.s64 	%rd404, %rd140, %rd403;
	ld.global.nc.u64 	%rd405, [%rd404];
	add.s64 	%rd406, %rd141, %rd403;
	st.global.u64 	[%rd406], %rd405;
	ld.global.nc.u64 	%rd407, [%rd404+8];
	st.global.u64 	[%rd406+8], %rd407;
	ld.global.nc.u64 	%rd408, [%rd404+16];
	st.global.u64 	[%rd406+16], %rd408;
	ld.global.nc.u64 	%rd409, [%rd404+24];
	st.global.u64 	[%rd406+24], %rd409;
	add.s64 	%rd461, %rd461, 4;
$L__BB1_80:
	setp.eq.s64 	%p56, %rd464, 0;
	@%p56 bra 	$L__BB1_83;
	shl.b64 	%rd410, %rd461, 3;
	add.s64 	%rd411, %rd132, %rd410;
	add.s64 	%rd466, %rd3, %rd411;
	add.s64 	%rd412, %rd131, %rd410;
	add.s64 	%rd465, %rd4, %rd412;
$L__BB1_82:
	.pragma "nounroll";
	ld.global.nc.u64 	%rd413, [%rd465];
	st.global.u64 	[%rd466], %rd413;
	add.s64 	%rd466, %rd466, 8;
	add.s64 	%rd465, %rd465, 8;
	add.s64 	%rd464, %rd464, -1;
	setp.ne.s64 	%p57, %rd464, 0;
	@%p57 bra 	$L__BB1_82;
$L__BB1_83:
	setp.lt.s64 	%p58, %rd472, 1;
	@%p58 bra 	$L__BB1_86;
	shl.b64 	%rd414, %rd133, 3;
	add.s64 	%rd415, %rd132, %rd414;
	add.s64 	%rd471, %rd3, %rd415;
	add.s64 	%rd416, %rd131, %rd414;
	add.s64 	%rd470, %rd4, %rd416;
$L__BB1_85:
	ld.global.nc.u8 	%rs1, [%rd470];
	cvt.u16.u8 	%rs2, %rs1;
	st.global.u8 	[%rd471], %rs2;
	add.s64 	%rd472, %rd472, -1;
	add.s64 	%rd471, %rd471, 1;
	add.s64 	%rd470, %rd470, 1;
	setp.ne.s64 	%p59, %rd472, 0;
	@%p59 bra 	$L__BB1_85;
$L__BB1_86:
	ret;

}


// ===== COMPILED SASS (sm_100) =====

	.target	sm_100

	.elftype	@"ET_EXEC"


//--------------------- .note.nv.tkinfo           --------------------------
	.section	.note.nv.tkinfo,"",@"SHT_NOTE"
	.sectionflags	@"SHF_NOTE_NV_TKINFO"
	.tkinfo
        /*0018*/ 	.word	0x00000002
        /*0030*/ 	.string	""
        /*0030*/ 	.string	"ptxas"
        /*0030*/ 	.string	"Cuda compilation tools, release 13.0, V13.0.88"
        /*0030*/ 	.string	"Build cuda_13.0.r13.0/compiler.36424714_0"
        /*0030*/ 	.string	"-arch sm_100 -m 64 "



//--------------------- .note.nv.cuinfo           --------------------------
	.section	.note.nv.cuinfo,"",@"SHT_NOTE"
	.sectionflags	@"SHF_NOTE_NV_CUINFO"
        /*0018*/ 	.short	0x0002
        /*001a*/ 	.short	0x0064
        /*001c*/ 	.short	0x0082
	.zero		2


//--------------------- .nv.info                  --------------------------
	.section	.nv.info,"",@"SHT_CUDA_INFO"
	.align	4


	//----- nvinfo : EIATTR_REGCOUNT
	.align		4
        /*0000*/ 	.byte	0x04, 0x2f
        /*0002*/ 	.short	(.L_1 - .L_0)
	.align		4
.L_0:
        /*0004*/ 	.word	index@(narrow_strided_kernel)
        /*0008*/ 	.word	0x00000022


	//----- nvinfo : EIATTR_FRAME_SIZE
	.align		4
.L_1:
        /*000c*/ 	.byte	0x04, 0x11
        /*000e*/ 	.short	(.L_3 - .L_2)
	.align		4
.L_2:
        /*0010*/ 	.word	index@($__internal_3_$__cuda_sm20_rem_s64)
        /*0014*/ 	.word	0x00000040


	//----- nvinfo : EIATTR_FRAME_SIZE
	.align		4
.L_3:
        /*0018*/ 	.byte	0x04, 0x11
        /*001a*/ 	.short	(.L_5 - .L_4)
	.align		4
.L_4:
        /*001c*/ 	.word	index@($__internal_2_$__cuda_sm20_div_s64)
        /*0020*/ 	.word	0x00000040


	//----- nvinfo : EIATTR_FRAME_SIZE
	.align		4
.L_5:
        /*0024*/ 	.byte	0x04, 0x11
        /*0026*/ 	.short	(.L_7 - .L_6)
	.align		4
.L_6:
        /*0028*/ 	.word	index@(narrow_strided_kernel)
        /*002c*/ 	.word	0x00000040


	//----- nvinfo : EIATTR_REGCOUNT
	.align		4
.L_7:
        /*0030*/ 	.byte	0x04, 0x2f
        /*0032*/ 	.short	(.L_9 - .L_8)
	.align		4
.L_8:
        /*0034*/ 	.word	index@(narrow_backward_scatter_add_kernel)
        /*0038*/ 	.word	0x00000022


	//----- nvinfo : EIATTR_FRAME_SIZE
	.align		4
.L_9:
        /*003c*/ 	.byte	0x04, 0x11
        /*003e*/ 	.short	(.L_11 - .L_10)
	.align		4
.L_10:
        /*0040*/ 	.word	index@($__internal_1_$__cuda_sm20_rem_s64)
        /*0044*/ 	.word	0x00000040


	//----- nvinfo : EIATTR_FRAME_SIZE
	.align		4
.L_11:
        /*0048*/ 	.byte	0x04, 0x11
        /*004a*/ 	.short	(.L_13 - .L_12)
	.align		4
.L_12:
        /*004c*/ 	.word	index@($__internal_0_$__cuda_sm20_div_s64)
        /*0050*/ 	.word	0x00000040


	//----- nvinfo : EIATTR_FRAME_SIZE
	.align		4
.L_13:
        /*0054*/ 	.byte	0x04, 0x11
        /*0056*/ 	.short	(.L_15 - .L_14)
	.align		4
.L_14:
        /*0058*/ 	.word	index@(narrow_backward_scatter_add_kernel)
        /*005c*/ 	.word	0x00000040


	//----- nvinfo : EIATTR_MIN_STACK_SIZE
	.align		4
.L_15:
        /*0060*/ 	.byte	0x04, 0x12
        /*0062*/ 	.short	(.L_17 - .L_16)
	.align		4
.L_16:
        /*0064*/ 	.word	index@(narrow_backward_scatter_add_kernel)
        /*0068*/ 	.word	0x00000040


	//----- nvinfo : EIATTR_MIN_STACK_SIZE
	.align		4
.L_17:
        /*006c*/ 	.byte	0x04, 0x12
        /*006e*/ 	.short	(.L_19 - .L_18)
	.align		4
.L_18:
        /*0070*/ 	.word	index@(narrow_strided_kernel)
        /*0074*/ 	.word	0x00000040
.L_19:


//--------------------- .nv.compat                --------------------------
	.section	.nv.compat,"",@"SHT_CUDA_COMPAT_INFO"
	.align	4
        /*0000*/ 	.byte	0x02, 0x09, 0x00, 0x00, 0x02, 0x02, 0x01, 0x00, 0x02, 0x05, 0x05, 0x00, 0x03, 0x07, 0x01, 0x01
        /*0010*/ 	.byte	0x02, 0x03, 0x00, 0x00, 0x02, 0x06, 0x01, 0x00, 0x04, 0x0b, 0x08, 0x00, 0x09, 0x00, 0x00, 0x00
        /*0020*/ 	.byte	0x00, 0x00, 0x00, 0x00


//--------------------- .nv.info.narrow_backward_scatter_add_kernel --------------------------
	.section	.nv.info.narrow_backward_scatter_add_kernel,"",@"SHT_CUDA_INFO"
	.sectionflags	@""
	.align	4


	//----- nvinfo : EIATTR_CUDA_API_VERSION
	.align		4
        /*0000*/ 	.byte	0x04, 0x37
        /*0002*/ 	.short	(.L_21 - .L_20)
.L_20:
        /*0004*/ 	.word	0x00000082


	//----- nvinfo : EIATTR_KPARAM_INFO
	.align		4
.L_21:
        /*0008*/ 	.byte	0x04, 0x17
        /*000a*/ 	.short	(.L_23 - .L_22)
.L_22:
        /*000c*/ 	.word	0x00000000
        /*0010*/ 	.short	0x0009
        /*0012*/ 	.short	0x0048
        /*0014*/ 	.byte	0x00, 0xf0, 0x21, 0x00


	//----- nvinfo : EIATTR_KPARAM_INFO
	.align		4
.L_23:
        /*0018*/ 	.byte	0x04, 0x17
        /*001a*/ 	.short	(.L_25 - .L_24)
.L_24:
        /*001c*/ 	.word	0x00000000
        /*0020*/ 	.short	0x0008
        /*0022*/ 	.short	0x0040
        /*0024*/ 	.byte	0x00, 0xf0, 0x21, 0x00


	//----- nvinfo : EIATTR_KPARAM_INFO
	.align		4
.L_25:
        /*0028*/ 	.byte	0x04, 0x17
        /*002a*/ 	.short	(.L_27 - .L_26)
.L_26:
        /*002c*/ 	.word	0x00000000
        /*0030*/ 	.short	0x0007
        /*0032*/ 	.short	0x0038
        /*0034*/ 	.byte	0x00, 0xf0, 0x21, 0x00


	//----- nvinfo : EIATTR_KPARAM_INFO
	.align		4
.L_27:
        /*0038*/ 	.byte	0x04, 0x17
        /*003a*/ 	.short	(.L_29 - .L_28)
.L_28:
        /*003c*/ 	.word	0x00000000
        /*0040*/ 	.short	0x0006
        /*0042*/ 	.short	0x0030
        /*0044*/ 	.byte	0x00, 0xf0, 0x11, 0x00


	//----- nvinfo : EIATTR_KPARAM_INFO
	.align		4
.L_29:
        /*0048*/ 	.byte	0x04, 0x17
        /*004a*/ 	.short	(.L_31 - .L_30)
.L_30:
        /*004c*/ 	.word	0x00000000
        /*0050*/ 	.short	0x0005
        /*0052*/ 	.short	0x0028
        /*0054*/ 	.byte	0x00, 0xf5, 0x21, 0x00


	//----- nvinfo : EIATTR_KPARAM_INFO
	.align		4
.L_31:
        /*0058*/ 	.byte	0x04, 0x17
        /*005a*/ 	.short	(.L_33 - .L_32)
.L_32:
        /*005c*/ 	.word	0x00000000
        /*0060*/ 	.short	0x0004
        /*0062*/ 	.short	0x0020
        /*0064*/ 	.byte	0x00, 0xf5, 0x21, 0x00


	//----- nvinfo : EIATTR_KPARAM_INFO
	.align		4
.L_33:
        /*0068*/ 	.byte	0x04, 0x17
        /*006a*/ 	.short	(.L_35 - .L_34)
.L_34:
        /*006c*/ 	.word	0x00000000
        /*0070*/ 	.short	0x0003
        /*0072*/ 	.short	0x0018
        /*0074*/ 	.byte	0x00, 0xf5, 0x21, 0x00


	//----- nvinfo : EIATTR_KPARAM_INFO
	.align		4
.L_35:
        /*0078*/ 	.byte	0x04, 0x17
        /*007a*/ 	.short	(.L_37 - .L_36)
.L_36:
        /*007c*/ 	.word	0x00000000
        /*0080*/ 	.short	0x0002
        /*0082*/ 	.short	0x0010
        /*0084*/ 	.byte	0x00, 0xf0, 0x11, 0x00


	//----- nvinfo : EIATTR_KPARAM_INFO
	.align		4
.L_37:
        /*0088*/ 	.byte	0x04, 0x17
        /*008a*/ 	.short	(.L_39 - .L_38)
.L_38:
        /*008c*/ 	.word	0x00000000
        /*0090*/ 	.short	0x0001
        /*0092*/ 	.short	0x0008
        /*0094*/ 	.byte	0x00, 0xf5, 0x21, 0x00


	//----- nvinfo : EIATTR_KPARAM_INFO
	.align		4
.L_39:
        /*0098*/ 	.byte	0x04, 0x17
        /*009a*/ 	.short	(.L_41 - .L_40)
.L_40:
        /*009c*/ 	.word	0x00000000
        /*00a0*/ 	.short	0x0000
        /*00a2*/ 	.short	0x0000
        /*00a4*/ 	.byte	0x00, 0xf5, 0x21, 0x00


	//----- nvinfo : EIATTR_SPARSE_MMA_MASK
	.align		4
.L_41:
        /*00a8*/ 	.byte	0x03, 0x50
        /*00aa*/ 	.short	0x0000


	//----- nvinfo : EIATTR_MAXREG_COUNT
	.align		4
        /*00ac*/ 	.byte	0x03, 0x1b
        /*00ae*/ 	.short	0x00ff


	//----- nvinfo : EIATTR_MERCURY_ISA_VERSION
	.align		4
        /*00b0*/ 	.byte	0x03, 0x5f
        /*00b2*/ 	.short	0x0101


	//----- nvinfo : EIATTR_VRC_CTA_INIT_COUNT
	.align		4
        /*00b4*/ 	.byte	0x02, 0x4a
	.zero		1
	.zero		1


	//----- nvinfo : EIATTR_EXIT_INSTR_OFFSETS
	.align		4
        /*00b8*/ 	.byte	0x04, 0x1c
        /*00ba*/ 	.short	(.L_43 - .L_42)


	//   ....[0]....
.L_42:
        /*00bc*/ 	.word	0x00000090


	//   ....[1]....
        /*00c0*/ 	.word	0x00004b90


	//   ....[2]....
        /*00c4*/ 	.word	0x00004f60


	//   ....[3]....
        /*00c8*/ 	.word	0x00005060


	//----- nvinfo : EIATTR_CRS_STACK_SIZE
	.align		4
.L_43:
        /*00cc*/ 	.byte	0x04, 0x1e
        /*00ce*/ 	.short	(.L_45 - .L_44)
.L_44:
        /*00d0*/ 	.word	0x00000000


	//----- nvinfo : EIATTR_CBANK_PARAM_SIZE
	.align		4
.L_45:
        /*00d4*/ 	.byte	0x03, 0x19
        /*00d6*/ 	.short	0x0050


	//----- nvinfo : EIATTR_PARAM_CBANK
	.align		4
        /*00d8*/ 	.byte	0x04, 0x0a
        /*00da*/ 	.short	(.L_47 - .L_46)
	.align		4
.L_46:
        /*00dc*/ 	.word	index@(.nv.constant0.narrow_backward_scatter_add_kernel)
        /*00e0*/ 	.short	0x0380
        /*00e2*/ 	.short	0x0050


	//----- nvinfo : EIATTR_SW_WAR
	.align		4
.L_47:
        /*00e4*/ 	.byte	0x04, 0x36
        /*00e6*/ 	.short	(.L_49 - .L_48)
.L_48:
        /*00e8*/ 	.word	0x00000008
.L_49:


//--------------------- .nv.info.narrow_strided_kernel --------------------------
	.section	.nv.info.narrow_strided_kernel,"",@"SHT_CUDA_INFO"
	.sectionflags	@""
	.align	4


	//----- nvinfo : EIATTR_CUDA_API_VERSION
	.align		4
        /*0000*/ 	.byte	0x04, 0x37
        /*0002*/ 	.short	(.L_51 - .L_50)
.L_50:
        /*0004*/ 	.word	0x00000082


	//----- nvinfo : EIATTR_KPARAM_INFO
	.align		4
.L_51:
        /*0008*/ 	.byte	0x04, 0x17
        /*000a*/ 	.short	(.L_53 - .L_52)
.L_52:
        /*000c*/ 	.word	0x00000000
        /*0010*/ 	.short	0x0009
        /*0012*/ 	.short	0x0048
        /*0014*/ 	.byte	0x00, 0xf0, 0x21, 0x00


	//----- nvinfo : EIATTR_KPARAM_INFO
	.align		4
.L_53:
        /*0018*/ 	.byte	0x04, 0x17
        /*001a*/ 	.short	(.L_55 - .L_54)
.L_54:
        /*001c*/ 	.word	0x00000000
        /*0020*/ 	.short	0x0008
        /*0022*/ 	.short	0x0040
        /*0024*/ 	.byte	0x00, 0xf0, 0x21, 0x00


	//----- nvinfo : EIATTR_KPARAM_INFO
	.align		4
.L_55:
        /*0028*/ 	.byte	0x04, 0x17
        /*002a*/ 	.short	(.L_57 - .L_56)
.L_56:
        /*002c*/ 	.word	0x00000000
        /*0030*/ 	.short	0x0007
        /*0032*/ 	.short	0x0038
        /*0034*/ 	.byte	0x00, 0xf0, 0x21, 0x00


	//----- nvinfo : EIATTR_KPARAM_INFO
	.align		4
.L_57:
        /*0038*/ 	.byte	0x04, 0x17
        /*003a*/ 	.short	(.L_59 - .L_58)
.L_58:
        /*003c*/ 	.word	0x00000000
        /*0040*/ 	.short	0x0006
        /*0042*/ 	.short	0x0030
        /*0044*/ 	.byte	0x00, 0xf0, 0x11, 0x00


	//----- nvinfo : EIATTR_KPARAM_INFO
	.align		4
.L_59:
        /*0048*/ 	.byte	0x04, 0x17
        /*004a*/ 	.short	(.L_61 - .L_60)
.L_60:
        /*004c*/ 	.word	0x00000000
        /*0050*/ 	.short	0x0005
        /*0052*/ 	.short	0x0028
        /*0054*/ 	.byte	0x00, 0xf5, 0x21, 0x00


	//----- nvinfo : EIATTR_KPARAM_INFO
	.align		4
.L_61:
        /*0058*/ 	.byte	0x04, 0x17
        /*005a*/ 	.short	(.L_63 - .L_62)
.L_62:
        /*005c*/ 	.word	0x00000000
        /*0060*/ 	.short	0x0004
        /*0062*/ 	.short	0x0020
        /*0064*/ 	.byte	0x00, 0xf5, 0x21, 0x00


	//----- nvinfo : EIATTR_KPARAM_INFO
	.align		4
.L_63:
        /*0068*/ 	.byte	0x04, 0x17
        /*006a*/ 	.short	(.L_65 - .L_64)
.L_64:
        /*006c*/ 	.word	0x00000000
        /*0070*/ 	.short	0x0003
        /*0072*/ 	.short	0x0018
        /*0074*/ 	.byte	0x00, 0xf5, 0x21, 0x00


	//----- nvinfo : EIATTR_KPARAM_INFO
	.align		4
.L_65:
        /*0078*/ 	.byte	0x04, 0x17
        /*007a*/ 	.short	(.L_67 - .L_66)
.L_66:
        /*007c*/ 	.word	0x00000000
        /*0080*/ 	.short	0x0002
        /*0082*/ 	.short	0x0010
        /*0084*/ 	.byte	0x00, 0xf0, 0x11, 0x00


	//----- nvinfo : EIATTR_KPARAM_INFO
	.align		4
.L_67:
        /*0088*/ 	.byte	0x04, 0x17
        /*008a*/ 	.short	(.L_69 - .L_68)
.L_68:
        /*008c*/ 	.word	0x00000000
        /*0090*/ 	.short	0x0001
        /*0092*/ 	.short	0x0008
        /*0094*/ 	.byte	0x00, 0xf5, 0x21, 0x00


	//----- nvinfo : EIATTR_KPARAM_INFO
	.align		4
.L_69:
        /*0098*/ 	.byte	0x04, 0x17
        /*009a*/ 	.short	(.L_71 - .L_70)
.L_70:
        /*009c*/ 	.word	0x00000000
        /*00a0*/ 	.short	0x0000
        /*00a2*/ 	.short	0x0000
        /*00a4*/ 	.byte	0x00, 0xf5, 0x21, 0x00


	//----- nvinfo : EIATTR_SPARSE_MMA_MASK
	.align		4
.L_71:
        /*00a8*/ 	.byte	0x03, 0x50
        /*00aa*/ 	.short	0x0000


	//----- nvinfo : EIATTR_MAXREG_COUNT
	.align		4
        /*00ac*/ 	.byte	0x03, 0x1b
        /*00ae*/ 	.short	0x00ff


	//----- nvinfo : EIATTR_MERCURY_ISA_VERSION
	.align		4
        /*00b0*/ 	.byte	0x03, 0x5f
        /*00b2*/ 	.short	0x0101


	//----- nvinfo : EIATTR_VRC_CTA_INIT_COUNT
	.align		4
        /*00b4*/ 	.byte	0x02, 0x4a
	.zero		1
	.zero		1


	//----- nvinfo : EIATTR_EXIT_INSTR_OFFSETS
	.align		4
        /*00b8*/ 	.byte	0x04, 0x1c
        /*00ba*/ 	.short	(.L_73 - .L_72)


	//   ....[0]....
.L_72:
        /*00bc*/ 	.word	0x00000090


	//   ....[1]....
        /*00c0*/ 	.word	0x00004b90


	//   ....[2]....
        /*00c4*/ 	.word	0x00004f60


	//   ....[3]....
        /*00c8*/ 	.word	0x00005060


	//----- nvinfo : EIATTR_CRS_STACK_SIZE
	.align		4
.L_73:
        /*00cc*/ 	.byte	0x04, 0x1e
        /*00ce*/ 	.short	(.L_75 - .L_74)
.L_74:
        /*00d0*/ 	.word	0x00000000


	//----- nvinfo : EIATTR_CBANK_PARAM_SIZE
	.align		4
.L_75:
        /*00d4*/ 	.byte	0x03, 0x19
        /*00d6*/ 	.short	0x0050


	//----- nvinfo : EIATTR_PARAM_CBANK
	.align		4
        /*00d8*/ 	.byte	0x04, 0x0a
        /*00da*/ 	.short	(.L_77 - .L_76)
	.align		4
.L_76:
        /*00dc*/ 	.word	index@(.nv.constant0.narrow_strided_kernel)
        /*00e0*/ 	.short	0x0380
        /*00e2*/ 	.short	0x0050


	//----- nvinfo : EIATTR_SW_WAR
	.align		4
.L_77:
        /*00e4*/ 	.byte	0x04, 0x36
        /*00e6*/ 	.short	(.L_79 - .L_78)
.L_78:
        /*00e8*/ 	.word	0x00000008
.L_79:


//--------------------- .nv.callgraph             --------------------------
	.section	.nv.callgraph,"",@"SHT_CUDA_CALLGRAPH"
	.align	4
	.sectionentsize	8
	.align		4
        /*0000*/ 	.word	0x00000000
	.align		4
        /*0004*/ 	.word	0xffffffff
	.align		4
        /*0008*/ 	.word	0x00000000
	.align		4
        /*000c*/ 	.word	0xfffffffe
	.align		4
        /*0010*/ 	.word	0x00000000
	.align		4
        /*0014*/ 	.word	0xfffffffd
	.align		4
        /*0018*/ 	.word	0x00000000
	.align		4
        /*001c*/ 	.word	0xfffffffc


//--------------------- .text.narrow_backward_scatter_add_kernel --------------------------
	.section	.text.narrow_backward_scatter_add_kernel,"ax",@progbits
	.align	128
        .global         narrow_backward_scatter_add_kernel
        .type           narrow_backward_scatter_add_kernel,@function
        .size           narrow_backward_scatter_add_kernel,(.L_x_131 - narrow_backward_scatter_add_kernel)
        .other          narrow_backward_scatter_add_kernel,@"STO_CUDA_ENTRY STV_DEFAULT"
narrow_backward_scatter_add_kernel:
.text.narrow_backward_scatter_add_kernel:
[----:B------:R-:W0:Y:S01]  /*0000*/  LDC R1, c[0x0][0x37c] ;  /* 0x0000df00ff017b82 */ /* 0x000e220000000800 */
[----:B------:R-:W1:Y:S07]  /*0010*/  S2R R3, SR_TID.X ;  /* 0x0000000000037919 */ /* 0x000e6e0000002100 */
[----:B------:R-:W1:Y:S01]  /*0020*/  S2UR UR4, SR_CTAID.X ;  /* 0x00000000000479c3 */ /* 0x000e620000002500 */
[----:B------:R-:W2:Y:S01]  /*0030*/  LDCU.64 UR6, c[0x0][0x3c8] ;  /* 0x00007900ff0677ac */ /* 0x000ea20008000a00 */
[----:B0-----:R-:W-:-:S06]  /*0040*/  VIADD R1, R1, 0xffffffc0 ;  /* 0xffffffc001017836 */ /* 0x001fcc0000000000 */
[----:B------:R-:W1:Y:S02]  /*0050*/  LDC R2, c[0x0][0x360] ;  /* 0x0000d800ff027b82 */ /* 0x000e640000000800 */
[----:B-1----:R-:W-:-:S05]  /*0060*/  IMAD R2, R2, UR4, R3 ;  /* 0x0000000402027c24 */ /* 0x002fca000f8e0203 */
[----:B--2---:R-:W-:-:S04]  /*0070*/  ISETP.GE.U32.AND P0, PT, R2, UR6, PT ;  /* 0x0000000602007c0c */ /* 0x004fc8000bf06070 */
[----:B------:R-:W-:-:S13]  /*0080*/  ISETP.GE.AND.EX P0, PT, RZ, UR7, PT, P0 ;  /* 0x00000007ff007c0c */ /* 0x000fda000bf06300 */
[----:B------:R-:W-:Y:S05]  /*0090*/  @P0 EXIT ;  /* 0x000000000000094d */ /* 0x000fea0003800000 */
[----:B------:R-:W0:Y:S01]  /*00a0*/  LDCU UR4, c[0x0][0x390] ;  /* 0x00007200ff0477ac */ /* 0x000e220008000800 */
[----:B------:R-:W-:Y:S02]  /*00b0*/  HFMA2 R4, -RZ, RZ, 0, 0 ;  /* 0x00000000ff047431 */ /* 0x000fe400000001ff */
[----:B------:R-:W-:Y:S01]  /*00c0*/  IMAD.MOV.U32 R3, RZ, RZ, RZ ;  /* 0x000000ffff037224 */ /* 0x000fe200078e00ff */
[----:B------:R-:W1:Y:S01]  /*00d0*/  LDCU.64 UR8, c[0x0][0x358] ;  /* 0x00006b00ff0877ac */ /* 0x000e620008000a00 */
[----:B0-----:R-:W-:-:S09]  /*00e0*/  UISETP.GE.AND UP0, UPT, UR4, 0x1, UPT ;  /* 0x000000010400788c */ /* 0x001fd2000bf06270 */
[----:B-1----:R-:W-:Y:S05]  /*00f0*/  BRA.U !UP0, `(.L_x_0) ;  /* 0x0000004108007547 */ /* 0x002fea000b800000 */
[----:B------:R-:W0:Y:S01]  /*0100*/  LDCU UR5, c[0x0][0x390] ;  /* 0x00007200ff0577ac */ /* 0x000e220008000800 */
[----:B------:R-:W-:Y:S01]  /*0110*/  IMAD.MOV.U32 R14, RZ, RZ, R2 ;  /* 0x000000ffff0e7224 */ /* 0x000fe200078e0002 */
[----:B------:R-:W-:Y:S01]  /*0120*/  MOV R0, R1 ;  /* 0x0000000100007202 */ /* 0x000fe20000000f00 */
[----:B------:R-:W-:Y:S01]  /*0130*/  IMAD.MOV.U32 R11, RZ, RZ, RZ ;  /* 0x000000ffff0b7224 */ /* 0x000fe200078e00ff */
[----:B------:R-:W-:Y:S02]  /*0140*/  UISETP.GE.U32.AND UP0, UPT, UR4, 0x8, UPT ;  /* 0x000000080400788c */ /* 0x000fe4000bf06070 */
[----:B------:R-:W-:Y:S01]  /*0150*/  ULOP3.LUT UR7, UR4, 0x7, URZ, 0xc0, !UPT ;  /* 0x0000000704077892 */ /* 0x000fe2000f8ec0ff */
[----:B0-----:R-:W-:-:S06]  /*0160*/  IMAD.U32 R3, RZ, RZ, UR5 ;  /* 0x00000005ff037e24 */ /* 0x001fcc000f8e00ff */
[----:B------:R-:W-:Y:S05]  /*0170*/  BRA.U !UP0, `(.L_x_1) ;  /* 0x0000001908987547 */ /* 0x000fea000b800000 */
[----:B------:R-:W0:Y:S01]  /*0180*/  LDC.64 R12, c[0x0][0x398] ;  /* 0x0000e600ff0c7b82 */ /* 0x000e220000000a00 */
[----:B------:R-:W-:Y:S01]  /*0190*/  ULOP3.LUT UR5, UR4, 0x7ffffff8, URZ, 0xc0, !UPT ;  /* 0x7ffffff804057892 */ /* 0x000fe2000f8ec0ff */
[----:B------:R-:W-:Y:S01]  /*01a0*/  IMAD.MOV.U32 R14, RZ, RZ, R2 ;  /* 0x000000ffff0e7224 */ /* 0x000fe200078e0002 */
[----:B------:R-:W-:Y:S01]  /*01b0*/  UIADD3 UR4, UPT, UPT, UR4, -0x4, URZ ;  /* 0xfffffffc04047890 */ /* 0x000fe2000fffe0ff */
[----:B------:R-:W-:Y:S01]  /*01c0*/  MOV R11, RZ ;  /* 0x000000ff000b7202 */ /* 0x000fe20000000f00 */
[----:B------:R-:W-:-:S04]  /*01d0*/  UIADD3 UR5, UPT, UPT, -UR5, URZ, URZ ;  /* 0x000000ff05057290 */ /* 0x000fc8000fffe1ff */
[----:B------:R-:W-:-:S08]  /*01e0*/  IMAD.U32 R3, RZ, RZ, UR4 ;  /* 0x00000004ff037e24 */ /* 0x000fd0000f8e00ff */
.L_x_26:
[----:B-1----:R-:W-:-:S04]  /*01f0*/  VIADD R5, R3, 0x3 ;  /* 0x0000000303057836 */ /* 0x002fc80000000000 */
[----:B0-----:R-:W-:-:S06]  /*0200*/  IMAD.WIDE.U32 R16, R5, 0x8, R12 ;  /* 0x0000000805107825 */ /* 0x001fcc00078e000c */
[----:B------:R-:W2:Y:S01]  /*0210*/  LDG.E.64.CONSTANT R16, desc[UR8][R16.64] ;  /* 0x0000000810107981 */ /* 0x000ea2000c1e9b00 */
[----:B------:R-:W-:Y:S01]  /*0220*/  UIADD3 UR5, UPT, UPT, UR5, 0x8, URZ ;  /* 0x0000000805057890 */ /* 0x000fe2000fffe0ff */
[----:B------:R-:W-:Y:S03]  /*0230*/  BSSY.RECONVERGENT B0, `(.L_x_2) ;  /* 0x000002b000007945 */ /* 0x000fe60003800200 */
[----:B------:R-:W-:Y:S01]  /*0240*/  UISETP.NE.AND UP0, UPT, UR5, URZ, UPT ;  /* 0x000000ff0500728c */ /* 0x000fe2000bf05270 */
[----:B--2---:R-:W-:-:S04]  /*0250*/  LOP3.LUT R4, R11, R17, RZ, 0xfc, !PT ;  /* 0x000000110b047212 */ /* 0x004fc800078efcff */
[----:B------:R-:W-:-:S13]  /*0260*/  ISETP.NE.U32.AND P0, PT, R4, RZ, PT ;  /* 0x000000ff0400720c */ /* 0x000fda0003f05070 */
[----:B------:R-:W-:Y:S05]  /*0270*/  @P0 BRA `(.L_x_3) ;  /* 0x00000000005c0947 */ /* 0x000fea0003800000 */
[----:B------:R-:W0:Y:S01]  /*0280*/  I2F.U32.RP R4, R16 ;  /* 0x0000001000047306 */ /* 0x000e220000209000 */
[----:B------:R-:W-:Y:S01]  /*0290*/  IMAD.MOV R9, RZ, RZ, -R16 ;  /* 0x000000ffff097224 */ /* 0x000fe200078e0a10 */
[----:B------:R-:W-:Y:S01]  /*02a0*/  ISETP.NE.U32.AND P2, PT, R16, RZ, PT ;  /* 0x000000ff1000720c */ /* 0x000fe20003f45070 */
[----:B------:R-:W-:-:S05]  /*02b0*/  HFMA2 R27, -RZ, RZ, 0, 0 ;  /* 0x00000000ff1b7431 */ /* 0x000fca00000001ff */
[----:B0-----:R-:W0:Y:S02]  /*02c0*/  MUFU.RCP R4, R4 ;  /* 0x0000000400047308 */ /* 0x001e240000001000 */
[----:B0-----:R-:W-:-:S06]  /*02d0*/  IADD3 R6, PT, PT, R4, 0xffffffe, RZ ;  /* 0x0ffffffe04067810 */ /* 0x001fcc0007ffe0ff */
[----:B------:R0:W1:Y:S02]  /*02e0*/  F2I.FTZ.U32.TRUNC.NTZ R7, R6 ;  /* 0x0000000600077305 */ /* 0x000064000021f000 */
[----:B0-----:R-:W-:Y:S02]  /*02f0*/  IMAD.MOV.U32 R6, RZ, RZ, RZ ;  /* 0x000000ffff067224 */ /* 0x001fe400078e00ff */
[----:B-1----:R-:W-:-:S04]  /*0300*/  IMAD R9, R9, R7, RZ ;  /* 0x0000000709097224 */ /* 0x002fc800078e02ff */
[----:B------:R-:W-:-:S04]  /*0310*/  IMAD.HI.U32 R7, R7, R9, R6 ;  /* 0x0000000907077227 */ /* 0x000fc800078e0006 */
[----:B------:R-:W-:Y:S02]  /*0320*/  IMAD.MOV.U32 R9, RZ, RZ, RZ ;  /* 0x000000ffff097224 */ /* 0x000fe400078e00ff */
[----:B------:R-:W-:-:S05]  /*0330*/  IMAD.HI.U32 R26, R7, R14, RZ ;  /* 0x0000000e071a7227 */ /* 0x000fca00078e00ff */
[----:B------:R-:W-:-:S05]  /*0340*/  IADD3 R7, PT, PT, -R26, RZ, RZ ;  /* 0x000000ff1a077210 */ /* 0x000fca0007ffe1ff */
[----:B------:R-:W-:-:S05]  /*0350*/  IMAD R7, R16, R7, R14 ;  /* 0x0000000710077224 */ /* 0x000fca00078e020e */
[----:B------:R-:W-:-:S13]  /*0360*/  ISETP.GE.U32.AND P0, PT, R7, R16, PT ;  /* 0x000000100700720c */ /* 0x000fda0003f06070 */
[----:B------:R-:W-:Y:S02]  /*0370*/  @P0 IMAD.IADD R7, R7, 0x1, -R16 ;  /* 0x0000000107070824 */ /* 0x000fe400078e0a10 */
[----:B------:R-:W-:-:S03]  /*0380*/  @P0 VIADD R26, R26, 0x1 ;  /* 0x000000011a1a0836 */ /* 0x000fc60000000000 */
[----:B------:R-:W-:-:S13]  /*0390*/  ISETP.GE.U32.AND P1, PT, R7, R16, PT ;  /* 0x000000100700720c */ /* 0x000fda0003f26070 */
[----:B------:R-:W-:Y:S02]  /*03a0*/  @P1 IADD3 R26, PT, PT, R26, 0x1, RZ ;  /* 0x000000011a1a1810 */ /* 0x000fe40007ffe0ff */
[----:B------:R-:W-:-:S05]  /*03b0*/  @!P2 LOP3.LUT R26, RZ, R16, RZ, 0x33, !PT ;  /* 0x00000010ff1aa212 */ /* 0x000fca00078e33ff */
[----:B------:R-:W-:-:S04]  /*03c0*/  IMAD.MOV R7, RZ, RZ, -R26 ;  /* 0x000000ffff077224 */ /* 0x000fc800078e0a1a */
[----:B------:R-:W-:Y:S01]  /*03d0*/  IMAD R4, R16, R7, R14 ;  /* 0x0000000710047224 */ /* 0x000fe200078e020e */
[----:B------:R-:W-:Y:S06]  /*03e0*/  BRA `(.L_x_4) ;  /* 0x00000000003c7947 */ /* 0x000fec0003800000 */
.L_x_3:
[----:B------:R-:W-:Y:S01]  /*03f0*/  IMAD.MOV.U32 R22, RZ, RZ, R14 ;  /* 0x000000ffff167224 */ /* 0x000fe200078e000e */
[----:B------:R-:W-:Y:S01]  /*0400*/  MOV R6, R17 ;  /* 0x0000001100067202 */ /* 0x000fe20000000f00 */
[----:B------:R-:W-:Y:S01]  /*0410*/  IMAD.MOV.U32 R7, RZ, RZ, R16 ;  /* 0x000000ffff077224 */ /* 0x000fe200078e0010 */
[----:B------:R-:W-:-:S07]  /*0420*/  MOV R4, 0x440 ;  /* 0x0000044000047802 */ /* 0x000fce0000000f00 */
[----:B------:R-:W-:Y:S05]  /*0430*/  CALL.REL.NOINC `($__internal_0_$__cuda_sm20_div_s64) ;  /* 0x0000004c000c7944 */ /* 0x000fea0003c00000 */
[----:B------:R-:W-:Y:S01]  /*0440*/  IADD3 R21, P0, PT, RZ, -R10, RZ ;  /* 0x8000000aff157210 */ /* 0x000fe20007f1e0ff */
[----:B------:R-:W-:Y:S01]  /*0450*/  IMAD.MOV.U32 R15, RZ, RZ, R11 ;  /* 0x000000ffff0f7224 */ /* 0x000fe200078e000b */
[----:B------:R-:W-:Y:S01]  /*0460*/  MOV R27, R7 ;  /* 0x00000007001b7202 */ /* 0x000fe20000000f00 */
[----:B------:R-:W-:Y:S02]  /*0470*/  IMAD.MOV.U32 R26, RZ, RZ, R10 ;  /* 0x000000ffff1a7224 */ /* 0x000fe400078e000a */
[----:B------:R-:W-:Y:S02]  /*0480*/  IMAD.X R19, RZ, RZ, ~R7, P0 ;  /* 0x000000ffff137224 */ /* 0x000fe400000e0e07 */
[----:B------:R-:W-:-:S04]  /*0490*/  IMAD.WIDE.U32 R8, R16, R21, R14 ;  /* 0x0000001510087225 */ /* 0x000fc800078e000e */
[----:B------:R-:W-:Y:S01]  /*04a0*/  IMAD R19, R19, R16, RZ ;  /* 0x0000001013137224 */ /* 0x000fe200078e02ff */
[----:B------:R-:W-:-:S03]  /*04b0*/  MOV R4, R8 ;  /* 0x0000000800047202 */ /* 0x000fc60000000f00 */
[----:B------:R-:W-:-:S04]  /*04c0*/  IMAD R19, R17, R21, R19 ;  /* 0x0000001511137224 */ /* 0x000fc800078e0213 */
[----:B------:R-:W-:-:S07]  /*04d0*/  IMAD.IADD R9, R9, 0x1, R19 ;  /* 0x0000000109097824 */ /* 0x000fce00078e0213 */
.L_x_4:
[----:B------:R-:W-:Y:S05]  /*04e0*/  BSYNC.RECONVERGENT B0 ;  /* 0x0000000000007941 */ /* 0x000fea0003800200 */
.L_x_2:
[----:B------:R-:W-:-:S04]  /*04f0*/  VIADD R14, R3, 0x2 ;  /* 0x00000002030e7836 */ /* 0x000fc80000000000 */
[----:B------:R-:W-:-:S06]  /*0500*/  IMAD.WIDE.U32 R16, R14, 0x8, R12 ;  /* 0x000000080e107825 */ /* 0x000fcc00078e000c */
[----:B------:R-:W2:Y:S01]  /*0510*/  LDG.E.64.CONSTANT R16, desc[UR8][R16.64] ;  /* 0x0000000810107981 */ /* 0x000ea2000c1e9b00 */
[----:B------:R-:W-:Y:S01]  /*0520*/  IMAD R7, R5, 0x8, R0 ;  /* 0x0000000805077824 */ /* 0x000fe200078e0200 */
[----:B------:R-:W-:Y:S01]  /*0530*/  MOV R5, R9 ;  /* 0x0000000900057202 */ /* 0x000fe20000000f00 */
[----:B------:R-:W-:Y:S04]  /*0540*/  BSSY.RECONVERGENT B0, `(.L_x_5) ;  /* 0x000002e000007945 */ /* 0x000fe80003800200 */
[----:B------:R0:W-:Y:S01]  /*0550*/  STL.64 [R7], R4 ;  /* 0x0000000407007387 */ /* 0x0001e20000100a00 */
[----:B--2---:R-:W-:-:S04]  /*0560*/  LOP3.LUT R6, R27, R17, RZ, 0xfc, !PT ;  /* 0x000000111b067212 */ /* 0x004fc800078efcff */
[----:B------:R-:W-:-:S13]  /*0570*/  ISETP.NE.U32.AND P0, PT, R6, RZ, PT ;  /* 0x000000ff0600720c */ /* 0x000fda0003f05070 */
[----:B0-----:R-:W-:Y:S05]  /*0580*/  @P0 BRA `(.L_x_6) ;  /* 0x0000000000600947 */ /* 0x001fea0003800000 */
[----:B------:R-:W0:Y:S01]  /*0590*/  I2F.U32.RP R6, R16 ;  /* 0x0000001000067306 */ /* 0x000e220000209000 */
[----:B------:R-:W-:Y:S01]  /*05a0*/  IMAD.MOV R7, RZ, RZ, -R16 ;  /* 0x000000ffff077224 */ /* 0x000fe200078e0a10 */
[----:B------:R-:W-:Y:S01]  /*05b0*/  ISETP.NE.U32.AND P2, PT, R16, RZ, PT ;  /* 0x000000ff1000720c */ /* 0x000fe20003f45070 */
[----:B------:R-:W-:Y:S01]  /*05c0*/  IMAD.MOV.U32 R27, RZ, RZ, RZ ;  /* 0x000000ffff1b7224 */ /* 0x000fe200078e00ff */
[----:B------:R-:W-:-:S04]  /*05d0*/  MOV R11, RZ ;  /* 0x000000ff000b7202 */ /* 0x000fc80000000f00 */
[----:B0-----:R-:W0:Y:S02]  /*05e0*/  MUFU.RCP R6, R6 ;  /* 0x0000000600067308 */ /* 0x001e240000001000 */
[----:B0-----:R-:W-:-:S06]  /*05f0*/  VIADD R4, R6, 0xffffffe ;  /* 0x0ffffffe06047836 */ /* 0x001fcc0000000000 */
[----:B------:R0:W1:Y:S02]  /*0600*/  F2I.FTZ.U32.TRUNC.NTZ R5, R4 ;  /* 0x0000000400057305 */ /* 0x000064000021f000 */
[----:B0-----:R-:W-:Y:S02]  /*0610*/  HFMA2 R4, -RZ, RZ, 0, 0 ;  /* 0x00000000ff047431 */ /* 0x001fe400000001ff */
[----:B-1----:R-:W-:-:S04]  /*0620*/  IMAD R7, R7, R5, RZ ;  /* 0x0000000507077224 */ /* 0x002fc800078e02ff */
[----:B------:R-:W-:-:S06]  /*0630*/  IMAD.HI.U32 R5, R5, R7, R4 ;  /* 0x0000000705057227 */ /* 0x000fcc00078e0004 */
[----:B------:R-:W-:-:S04]  /*0640*/  IMAD.HI.U32 R5, R5, R26, RZ ;  /* 0x0000001a05057227 */ /* 0x000fc800078e00ff */
[----:B------:R-:W-:-:S04]  /*0650*/  IMAD.MOV R7, RZ, RZ, -R5 ;  /* 0x000000ffff077224 */ /* 0x000fc800078e0a05 */
[----:B------:R-:W-:-:S05]  /*0660*/  IMAD R7, R16, R7, R26 ;  /* 0x0000000710077224 */ /* 0x000fca00078e021a */
[----:B------:R-:W-:-:S13]  /*0670*/  ISETP.GE.U32.AND P0, PT, R7, R16, PT ;  /* 0x000000100700720c */ /* 0x000fda0003f06070 */
[----:B------:R-:W-:Y:S01]  /*0680*/  @P0 IMAD.IADD R7, R7, 0x1, -R16 ;  /* 0x0000000107070824 */ /* 0x000fe200078e0a10 */
[----:B------:R-:W-:-:S04]  /*0690*/  @P0 IADD3 R5, PT, PT, R5, 0x1, RZ ;  /* 0x0000000105050810 */ /* 0x000fc80007ffe0ff */
[----:B------:R-:W-:-:S13]  /*06a0*/  ISETP.GE.U32.AND P1, PT, R7, R16, PT ;  /* 0x000000100700720c */ /* 0x000fda0003f26070 */
[----:B------:R-:W-:Y:S01]  /*06b0*/  @P1 VIADD R5, R5, 0x1 ;  /* 0x0000000105051836 */ /* 0x000fe20000000000 */
[----:B------:R-:W-:-:S05]  /*06c0*/  @!P2 LOP3.LUT R5, RZ, R16, RZ, 0x33, !PT ;  /* 0x00000010ff05a212 */ /* 0x000fca00078e33ff */
[----:B------:R-:W-:-:S04]  /*06d0*/  IMAD.MOV R7, RZ, RZ, -R5 ;  /* 0x000000ffff077224 */ /* 0x000fc800078e0a05 */
[----:B------:R-:W-:Y:S02]  /*06e0*/  IMAD R6, R16, R7, R26 ;  /* 0x0000000710067224 */ /* 0x000fe400078e021a */
[----:B------:R-:W-:Y:S01]  /*06f0*/  IMAD.MOV.U32 R26, RZ, RZ, R5 ;  /* 0x000000ffff1a7224 */ /* 0x000fe200078e0005 */
[----:B------:R-:W-:Y:S06]  /*0700*/  BRA `(.L_x_7) ;  /* 0x0000000000447947 */ /* 0x000fec0003800000 */
.L_x_6:
[----:B------:R-:W-:Y:S01]  /*0710*/  MOV R22, R26 ;  /* 0x0000001a00167202 */ /* 0x000fe20000000f00 */
[----:B------:R-:W-:Y:S01]  /*0720*/  IMAD.MOV.U32 R11, RZ, RZ, R27 ;  /* 0x000000ffff0b7224 */ /* 0x000fe200078e001b */
[----:B------:R-:W-:Y:S01]  /*0730*/  MOV R6, R17 ;  /* 0x0000001100067202 */ /* 0x000fe20000000f00 */
[----:B------:R-:W-:Y:S01]  /*0740*/  IMAD.MOV.U32 R7, RZ, RZ, R16 ;  /* 0x000000ffff077224 */ /* 0x000fe200078e0010 */
[----:B------:R-:W-:-:S07]  /*0750*/  MOV R4, 0x770 ;  /* 0x0000077000047802 */ /* 0x000fce0000000f00 */
[----:B------:R-:W-:Y:S05]  /*0760*/  CALL.REL.NOINC `($__internal_0_$__cuda_sm20_div_s64) ;  /* 0x0000004800407944 */ /* 0x000fea0003c00000 */
[-C--:B------:R-:W-:Y:S01]  /*0770*/  IADD3 R11, P0, PT, RZ, -R10.reuse, RZ ;  /* 0x8000000aff0b7210 */ /* 0x080fe20007f1e0ff */
[----:B------:R-:W-:Y:S01]  /*0780*/  IMAD.MOV.U32 R4, RZ, RZ, R26 ;  /* 0x000000ffff047224 */ /* 0x000fe200078e001a */
[----:B------:R-:W-:Y:S01]  /*0790*/  MOV R5, R27 ;  /* 0x0000001b00057202 */ /* 0x000fe20000000f00 */
[--C-:B------:R-:W-:Y:S01]  /*07a0*/  IMAD.MOV.U32 R27, RZ, RZ, R7.reuse ;  /* 0x000000ffff1b7224 */ /* 0x100fe200078e0007 */
[----:B------:R-:W-:Y:S01]  /*07b0*/  MOV R26, R10 ;  /* 0x0000000a001a7202 */ /* 0x000fe20000000f00 */
[----:B------:R-:W-:Y:S02]  /*07c0*/  IMAD.X R9, RZ, RZ, ~R7, P0 ;  /* 0x000000ffff097224 */ /* 0x000fe400000e0e07 */
[----:B------:R-:W-:-:S04]  /*07d0*/  IMAD.WIDE.U32 R4, R16, R11, R4 ;  /* 0x0000000b10047225 */ /* 0x000fc800078e0004 */
[----:B------:R-:W-:Y:S02]  /*07e0*/  IMAD R9, R9, R16, RZ ;  /* 0x0000001009097224 */ /* 0x000fe400078e02ff */
[----:B------:R-:W-:Y:S02]  /*07f0*/  IMAD.MOV.U32 R6, RZ, RZ, R4 ;  /* 0x000000ffff067224 */ /* 0x000fe400078e0004 */
[----:B------:R-:W-:-:S04]  /*0800*/  IMAD R9, R17, R11, R9 ;  /* 0x0000000b11097224 */ /* 0x000fc800078e0209 */
[----:B------:R-:W-:-:S07]  /*0810*/  IMAD.IADD R11, R5, 0x1, R9 ;  /* 0x00000001050b7824 */ /* 0x000fce00078e0209 */
.L_x_7:
[----:B------:R-:W-:Y:S05]  /*0820*/  BSYNC.RECONVERGENT B0 ;  /* 0x0000000000007941 */ /* 0x000fea0003800200 */
.L_x_5:
[----:B------:R-:W-:-:S04]  /*0830*/  VIADD R5, R3, 0x1 ;  /* 0x0000000103057836 */ /* 0x000fc80000000000 */
[----:B------:R-:W-:-:S06]  /*0840*/  IMAD.WIDE.U32 R16, R5, 0x8, R12 ;  /* 0x0000000805107825 */ /* 0x000fcc00078e000c */
[----:B------:R-:W2:Y:S01]  /*0850*/  LDG.E.64.CONSTANT R16, desc[UR8][R16.64] ;  /* 0x0000000810107981 */ /* 0x000ea2000c1e9b00 */
[----:B------:R-:W-:Y:S01]  /*0860*/  LEA R9, R14, R0, 0x3 ;  /* 0x000000000e097211 */ /* 0x000fe200078e18ff */
[----:B------:R-:W-:Y:S01]  /*0870*/  IMAD.MOV.U32 R7, RZ, RZ, R11 ;  /* 0x000000ffff077224 */ /* 0x000fe200078e000b */
[----:B------:R-:W-:Y:S04]  /*0880*/  BSSY.RECONVERGENT B0, `(.L_x_8) ;  /* 0x000002e000007945 */ /* 0x000fe80003800200 */
[----:B------:R0:W-:Y:S01]  /*0890*/  STL.64 [R9], R6 ;  /* 0x0000000609007387 */ /* 0x0001e20000100a00 */
[----:B--2---:R-:W-:-:S04]  /*08a0*/  LOP3.LUT R4, R27, R17, RZ, 0xfc, !PT ;  /* 0x000000111b047212 */ /* 0x004fc800078efcff */
[----:B------:R-:W-:-:S13]  /*08b0*/  ISETP.NE.U32.AND P0, PT, R4, RZ, PT ;  /* 0x000000ff0400720c */ /* 0x000fda0003f05070 */
[----:B0-----:R-:W-:Y:S05]  /*08c0*/  @P0 BRA `(.L_x_9) ;  /* 0x0000000000600947 */ /* 0x001fea0003800000 */
[----:B------:R-:W0:Y:S01]  /*08d0*/  I2F.U32.RP R4, R16 ;  /* 0x0000001000047306 */ /* 0x000e220000209000 */
[----:B------:R-:W-:Y:S01]  /*08e0*/  IADD3 R9, PT, PT, RZ, -R16, RZ ;  /* 0x80000010ff097210 */ /* 0x000fe20007ffe0ff */
[----:B------:R-:W-:Y:S01]  /*08f0*/  HFMA2 R17, -RZ, RZ, 0, 0 ;  /* 0x00000000ff117431 */ /* 0x000fe200000001ff */
[----:B------:R-:W-:Y:S01]  /*0900*/  ISETP.NE.U32.AND P2, PT, R16, RZ, PT ;  /* 0x000000ff1000720c */ /* 0x000fe20003f45070 */
[----:B------:R-:W-:-:S04]  /*0910*/  IMAD.MOV.U32 R11, RZ, RZ, RZ ;  /* 0x000000ffff0b7224 */ /* 0x000fc800078e00ff */
[----:B0-----:R-:W0:Y:S02]  /*0920*/  MUFU.RCP R4, R4 ;  /* 0x0000000400047308 */ /* 0x001e240000001000 */
[----:B0-----:R-:W-:-:S06]  /*0930*/  VIADD R6, R4, 0xffffffe ;  /* 0x0ffffffe04067836 */ /* 0x001fcc0000000000 */
[----:B------:R0:W1:Y:S02]  /*0940*/  F2I.FTZ.U32.TRUNC.NTZ R7, R6 ;  /* 0x0000000600077305 */ /* 0x000064000021f000 */
[----:B0-----:R-:W-:Y:S02]  /*0950*/  IMAD.MOV.U32 R6, RZ, RZ, RZ ;  /* 0x000000ffff067224 */ /* 0x001fe400078e00ff */
[----:B-1----:R-:W-:-:S04]  /*0960*/  IMAD R9, R9, R7, RZ ;  /* 0x0000000709097224 */ /* 0x002fc800078e02ff */
[----:B------:R-:W-:-:S06]  /*0970*/  IMAD.HI.U32 R7, R7, R9, R6 ;  /* 0x0000000907077227 */ /* 0x000fcc00078e0006 */
[----:B------:R-:W-:-:S04]  /*0980*/  IMAD.HI.U32 R7, R7, R26, RZ ;  /* 0x0000001a07077227 */ /* 0x000fc800078e00ff */
[----:B------:R-:W-:-:S04]  /*0990*/  IMAD.MOV R9, RZ, RZ, -R7 ;  /* 0x000000ffff097224 */ /* 0x000fc800078e0a07 */
[----:B------:R-:W-:-:S05]  /*09a0*/  IMAD R9, R16, R9, R26 ;  /* 0x0000000910097224 */ /* 0x000fca00078e021a */
[----:B------:R-:W-:-:S13]  /*09b0*/  ISETP.GE.U32.AND P0, PT, R9, R16, PT ;  /* 0x000000100900720c */ /* 0x000fda0003f06070 */
[----:B------:R-:W-:Y:S01]  /*09c0*/  @P0 IADD3 R9, PT, PT, -R16, R9, RZ ;  /* 0x0000000910090210 */ /* 0x000fe20007ffe1ff */
[----:B------:R-:W-:-:S03]  /*09d0*/  @P0 VIADD R7, R7, 0x1 ;  /* 0x0000000107070836 */ /* 0x000fc60000000000 */
[----:B------:R-:W-:-:S13]  /*09e0*/  ISETP.GE.U32.AND P1, PT, R9, R16, PT ;  /* 0x000000100900720c */ /* 0x000fda0003f26070 */
[----:B------:R-:W-:Y:S01]  /*09f0*/  @P1 VIADD R7, R7, 0x1 ;  /* 0x0000000107071836 */ /* 0x000fe20000000000 */
[----:B------:R-:W-:-:S04]  /*0a00*/  @!P2 LOP3.LUT R7, RZ, R16, RZ, 0x33, !PT ;  /* 0x00000010ff07a212 */ /* 0x000fc800078e33ff */
[----:B------:R-:W-:-:S05]  /*0a10*/  IADD3 R9, PT, PT, -R7, RZ, RZ ;  /* 0x000000ff07097210 */ /* 0x000fca0007ffe1ff */
[----:B------:R-:W-:Y:S02]  /*0a20*/  IMAD R6, R16, R9, R26 ;  /* 0x0000000910067224 */ /* 0x000fe400078e021a */
[----:B------:R-:W-:Y:S01]  /*0a30*/  IMAD.MOV.U32 R16, RZ, RZ, R7 ;  /* 0x000000ffff107224 */ /* 0x000fe200078e0007 */
[----:B------:R-:W-:Y:S06]  /*0a40*/  BRA `(.L_x_10) ;  /* 0x0000000000447947 */ /* 0x000fec0003800000 */
.L_x_9:
[----:B------:R-:W-:Y:S01]  /*0a50*/  IMAD.MOV.U32 R22, RZ, RZ, R26 ;  /* 0x000000ffff167224 */ /* 0x000fe200078e001a */
[----:B------:R-:W-:Y:S01]  /*0a60*/  MOV R7, R16 ;  /* 0x0000001000077202 */ /* 0x000fe20000000f00 */
[----:B------:R-:W-:Y:S01]  /*0a70*/  IMAD.MOV.U32 R11, RZ, RZ, R27 ;  /* 0x000000ffff0b7224 */ /* 0x000fe200078e001b */
[----:B------:R-:W-:Y:S01]  /*0a80*/  MOV R4, 0xab0 ;  /* 0x00000ab000047802 */ /* 0x000fe20000000f00 */
[----:B------:R-:W-:-:S07]  /*0a90*/  IMAD.MOV.U32 R6, RZ, RZ, R17 ;  /* 0x000000ffff067224 */ /* 0x000fce00078e0011 */
[----:B------:R-:W-:Y:S05]  /*0aa0*/  CALL.REL.NOINC `($__internal_0_$__cuda_sm20_div_s64) ;  /* 0x0000004400707944 */ /* 0x000fea0003c00000 */
[----:B------:R-:W-:Y:S01]  /*0ab0*/  IADD3 R15, P0, PT, RZ, -R10, RZ ;  /* 0x8000000aff0f7210 */ /* 0x000fe20007f1e0ff */
[----:B------:R-:W-:Y:S01]  /*0ac0*/  IMAD.MOV.U32 R9, RZ, RZ, R27 ;  /* 0x000000ffff097224 */ /* 0x000fe200078e001b */
[----:B------:R-:W-:-:S03]  /*0ad0*/  MOV R8, R26 ;  /* 0x0000001a00087202 */ /* 0x000fc60000000f00 */
[----:B------:R-:W-:Y:S02]  /*0ae0*/  IMAD.X R11, RZ, RZ, ~R7, P0 ;  /* 0x000000ffff0b7224 */ /* 0x000fe400000e0e07 */
[----:B------:R-:W-:-:S04]  /*0af0*/  IMAD.WIDE.U32 R8, R16, R15, R8 ;  /* 0x0000000f10087225 */ /* 0x000fc800078e0008 */
[----:B------:R-:W-:Y:S02]  /*0b00*/  IMAD R11, R11, R16, RZ ;  /* 0x000000100b0b7224 */ /* 0x000fe400078e02ff */
[----:B------:R-:W-:Y:S02]  /*0b10*/  IMAD.MOV.U32 R6, RZ, RZ, R8 ;  /* 0x000000ffff067224 */ /* 0x000fe400078e0008 */
[----:B------:R-:W-:Y:S02]  /*0b20*/  IMAD R11, R17, R15, R11 ;  /* 0x0000000f110b7224 */ /* 0x000fe400078e020b */
[----:B------:R-:W-:Y:S02]  /*0b30*/  IMAD.MOV.U32 R16, RZ, RZ, R10 ;  /* 0x000000ffff107224 */ /* 0x000fe400078e000a */
[----:B------:R-:W-:Y:S01]  /*0b40*/  IMAD.MOV.U32 R17, RZ, RZ, R7 ;  /* 0x000000ffff117224 */ /* 0x000fe200078e0007 */
[----:B------:R-:W-:-:S07]  /*0b50*/  IADD3 R11, PT, PT, R9, R11, RZ ;  /* 0x0000000b090b7210 */ /* 0x000fce0007ffe0ff */
.L_x_10:
[----:B------:R-:W-:Y:S05]  /*0b60*/  BSYNC.RECONVERGENT B0 ;  /* 0x0000000000007941 */ /* 0x000fea0003800200 */
.L_x_8:
[----:B------:R-:W-:-:S06]  /*0b70*/  IMAD.WIDE.U32 R14, R3, 0x8, R12 ;  /* 0x00000008030e7825 */ /* 0x000fcc00078e000c */
[----:B------:R-:W2:Y:S01]  /*0b80*/  LDG.E.64.CONSTANT R14, desc[UR8][R14.64] ;  /* 0x000000080e0e7981 */ /* 0x000ea2000c1e9b00 */
[----:B------:R-:W-:Y:S01]  /*0b90*/  LEA R9, R5, R0, 0x3 ;  /* 0x0000000005097211 */ /* 0x000fe200078e18ff */
[----:B------:R-:W-:Y:S01]  /*0ba0*/  IMAD.MOV.U32 R7, RZ, RZ, R11 ;  /* 0x000000ffff077224 */ /* 0x000fe200078e000b */
[----:B------:R-:W-:Y:S01]  /*0bb0*/  BSSY.RECONVERGENT B0, `(.L_x_11) ;  /* 0x000002e000007945 */ /* 0x000fe20003800200 */
[----:B------:R-:W-:-:S03]  /*0bc0*/  VIADD R5, R3, 0xfffffffc ;  /* 0xfffffffc03057836 */ /* 0x000fc60000000000 */
[----:B------:R0:W-:Y:S01]  /*0bd0*/  STL.64 [R9], R6 ;  /* 0x0000000609007387 */ /* 0x0001e20000100a00 */
[----:B--2---:R-:W-:-:S04]  /*0be0*/  LOP3.LUT R4, R17, R15, RZ, 0xfc, !PT ;  /* 0x0000000f11047212 */ /* 0x004fc800078efcff */
[----:B------:R-:W-:-:S13]  /*0bf0*/  ISETP.NE.U32.AND P0, PT, R4, RZ, PT ;  /* 0x000000ff0400720c */ /* 0x000fda0003f05070 */
[----:B0-----:R-:W-:Y:S05]  /*0c00*/  @P0 BRA `(.L_x_12) ;  /* 0x00000000005c0947 */ /* 0x001fea0003800000 */
[----:B------:R-:W0:Y:S01]  /*0c10*/  I2F.U32.RP R4, R14 ;  /* 0x0000000e00047306 */ /* 0x000e220000209000 */
[----:B------:R-:W-:Y:S01]  /*0c20*/  IMAD.MOV R9, RZ, RZ, -R14 ;  /* 0x000000ffff097224 */ /* 0x000fe200078e0a0e */
[----:B------:R-:W-:Y:S01]  /*0c30*/  ISETP.NE.U32.AND P2, PT, R14, RZ, PT ;  /* 0x000000ff0e00720c */ /* 0x000fe20003f45070 */
[----:B------:R-:W-:Y:S02]  /*0c40*/  HFMA2 R27, -RZ, RZ, 0, 0 ;  /* 0x00000000ff1b7431 */ /* 0x000fe400000001ff */
[----:B------:R-:W-:-:S03]  /*0c50*/  IMAD.MOV.U32 R11, RZ, RZ, RZ ;  /* 0x000000ffff0b7224 */ /* 0x000fc600078e00ff */
[----:B0-----:R-:W0:Y:S02]  /*0c60*/  MUFU.RCP R4, R4 ;  /* 0x0000000400047308 */ /* 0x001e240000001000 */
[----:B0-----:R-:W-:-:S06]  /*0c70*/  IADD3 R6, PT, PT, R4, 0xffffffe, RZ ;  /* 0x0ffffffe04067810 */ /* 0x001fcc0007ffe0ff */
[----:B------:R0:W1:Y:S02]  /*0c80*/  F2I.FTZ.U32.TRUNC.NTZ R7, R6 ;  /* 0x0000000600077305 */ /* 0x000064000021f000 */
[----:B0-----:R-:W-:Y:S02]  /*0c90*/  IMAD.MOV.U32 R6, RZ, RZ, RZ ;  /* 0x000000ffff067224 */ /* 0x001fe400078e00ff */
[----:B-1----:R-:W-:-:S04]  /*0ca0*/  IMAD R9, R9, R7, RZ ;  /* 0x0000000709097224 */ /* 0x002fc800078e02ff */
[----:B------:R-:W-:-:S06]  /*0cb0*/  IMAD.HI.U32 R7, R7, R9, R6 ;  /* 0x0000000907077227 */ /* 0x000fcc00078e0006 */
        /* <DEDUP_REMOVED lines=12> */
.L_x_12:
        /* <DEDUP_REMOVED lines=8> */
[----:B------:R-:W-:Y:S01]  /*0e00*/  MOV R8, R16 ;  /* 0x0000001000087202 */ /* 0x000fe20000000f00 */
[----:B------:R-:W-:Y:S02]  /*0e10*/  IMAD.MOV.U32 R26, RZ, RZ, R10 ;  /* 0x000000ffff1a7224 */ /* 0x000fe400078e000a */
[----:B------:R-:W-:Y:S02]  /*0e20*/  IMAD.X R11, RZ, RZ, ~R7, P0 ;  /* 0x000000ffff0b7224 */ /* 0x000fe400000e0e07 */
[----:B------:R-:W-:-:S04]  /*0e30*/  IMAD.WIDE.U32 R8, R14, R19, R8 ;  /* 0x000000130e087225 */ /* 0x000fc800078e0008 */
[----:B------:R-:W-:Y:S02]  /*0e40*/  IMAD R11, R11, R14, RZ ;  /* 0x0000000e0b0b7224 */ /* 0x000fe400078e02ff */
[----:B------:R-:W-:Y:S02]  /*0e50*/  IMAD.MOV.U32 R6, RZ, RZ, R8 ;  /* 0x000000ffff067224 */ /* 0x000fe400078e0008 */
[----:B------:R-:W-:Y:S02]  /*0e60*/  IMAD R11, R15, R19, R11 ;  /* 0x000000130f0b7224 */ /* 0x000fe400078e020b */
[----:B------:R-:W-:-:S03]  /*0e70*/  IMAD.MOV.U32 R27, RZ, RZ, R7 ;  /* 0x000000ffff1b7224 */ /* 0x000fc600078e0007 */
[----:B------:R-:W-:-:S07]  /*0e80*/  IADD3 R11, PT, PT, R9, R11, RZ ;  /* 0x0000000b090b7210 */ /* 0x000fce0007ffe0ff */
.L_x_13:
[----:B------:R-:W-:Y:S05]  /*0e90*/  BSYNC.RECONVERGENT B0 ;  /* 0x0000000000007941 */ /* 0x000fea0003800200 */
.L_x_11:
[----:B------:R-:W-:-:S05]  /*0ea0*/  IADD3 R14, PT, PT, R3, -0x1, RZ ;  /* 0xffffffff030e7810 */ /* 0x000fca0007ffe0ff */
[----:B------:R-:W-:-:S06]  /*0eb0*/  IMAD.WIDE.U32 R16, R14, 0x8, R12 ;  /* 0x000000080e107825 */ /* 0x000fcc00078e000c */
[----:B------:R-:W2:Y:S01]  /*0ec0*/  LDG.E.64.CONSTANT R16, desc[UR8][R16.64] ;  /* 0x0000000810107981 */ /* 0x000ea2000c1e9b00 */
[----:B------:R-:W-:Y:S01]  /*0ed0*/  IMAD R9, R3, 0x8, R0 ;  /* 0x0000000803097824 */ /* 0x000fe200078e0200 */
[----:B------:R-:W-:Y:S01]  /*0ee0*/  BSSY.RECONVERGENT B0, `(.L_x_14) ;  /* 0x000002e000007945 */ /* 0x000fe20003800200 */
[----:B------:R-:W-:-:S05]  /*0ef0*/  IMAD.MOV.U32 R7, RZ, RZ, R11 ;  /* 0x000000ffff077224 */ /* 0x000fca00078e000b */
        /* <DEDUP_REMOVED lines=27> */
.L_x_15:
        /* <DEDUP_REMOVED lines=17> */
.L_x_16:
[----:B------:R-:W-:Y:S05]  /*11c0*/  BSYNC.RECONVERGENT B0 ;  /* 0x0000000000007941 */ /* 0x000fea0003800200 */
.L_x_14:
        /* <DEDUP_REMOVED lines=13> */
[----:B------:R-:W-:Y:S02]  /*12a0*/  IMAD.MOV.U32 R11, RZ, RZ, RZ ;  /* 0x000000ffff0b7224 */ /* 0x000fe400078e00ff */
        /* <DEDUP_REMOVED lines=18> */
[----:B------:R-:W-:Y:S01]  /*13d0*/  MOV R26, R7 ;  /* 0x00000007001a7202 */ /* 0x000fe20000000f00 */
[----:B------:R-:W-:Y:S06]  /*13e0*/  BRA `(.L_x_19) ;  /* 0x0000000000447947 */ /* 0x000fec0003800000 */
.L_x_18:
[----:B------:R-:W-:Y:S01]  /*13f0*/  IMAD.MOV.U32 R22, RZ, RZ, R28 ;  /* 0x000000ffff167224 */ /* 0x000fe200078e001c */
[----:B------:R-:W-:Y:S01]  /*1400*/  MOV R11, R29 ;  /* 0x0000001d000b7202 */ /* 0x000fe20000000f00 */
[----:B------:R-:W-:Y:S01]  /*1410*/  IMAD.MOV.U32 R7, RZ, RZ, R26 ;  /* 0x000000ffff077224 */ /* 0x000fe200078e001a */
[----:B------:R-:W-:Y:S01]  /*1420*/  MOV R4, 0x1450 ;  /* 0x0000145000047802 */ /* 0x000fe20000000f00 */
[----:B------:R-:W-:-:S07]  /*1430*/  IMAD.MOV.U32 R6, RZ, RZ, R27 ;  /* 0x000000ffff067224 */ /* 0x000fce00078e001b */
[----:B------:R-:W-:Y:S05]  /*1440*/  CALL.REL.NOINC `($__internal_0_$__cuda_sm20_div_s64) ;  /* 0x0000003c00087944 */ /* 0x000fea0003c00000 */
[----:B------:R-:W-:Y:S01]  /*1450*/  IADD3 R15, P0, PT, RZ, -R10, RZ ;  /* 0x8000000aff0f7210 */ /* 0x000fe20007f1e0ff */
[----:B------:R-:W-:Y:S02]  /*1460*/  IMAD.MOV.U32 R8, RZ, RZ, R28 ;  /* 0x000000ffff087224 */ /* 0x000fe400078e001c */
[----:B------:R-:W-:Y:S01]  /*1470*/  IMAD.MOV.U32 R9, RZ, RZ, R29 ;  /* 0x000000ffff097224 */ /* 0x000fe200078e001d */
[----:B------:R-:W-:Y:S01]  /*1480*/  IADD3.X R11, PT, PT, RZ, ~R7, RZ, P0, !PT ;  /* 0x80000007ff0b7210 */ /* 0x000fe200007fe4ff */
[----:B------:R-:W-:-:S04]  /*1490*/  IMAD.WIDE.U32 R8, R26, R15, R8 ;  /* 0x0000000f1a087225 */ /* 0x000fc800078e0008 */
[----:B------:R-:W-:Y:S01]  /*14a0*/  IMAD R11, R11, R26, RZ ;  /* 0x0000001a0b0b7224 */ /* 0x000fe200078e02ff */
[----:B------:R-:W-:Y:S01]  /*14b0*/  MOV R6, R8 ;  /* 0x0000000800067202 */ /* 0x000fe20000000f00 */
[----:B------:R-:W-:Y:S02]  /*14c0*/  IMAD.MOV.U32 R26, RZ, RZ, R10 ;  /* 0x000000ffff1a7224 */ /* 0x000fe400078e000a */
[----:B------:R-:W-:Y:S01]  /*14d0*/  IMAD R11, R27, R15, R11 ;  /* 0x0000000f1b0b7224 */ /* 0x000fe200078e020b */
[----:B------:R-:W-:-:S03]  /*14e0*/  MOV R27, R7 ;  /* 0x00000007001b7202 */ /* 0x000fc60000000f00 */
[----:B------:R-:W-:-:S07]  /*14f0*/  IMAD.IADD R11, R9, 0x1, R11 ;  /* 0x00000001090b7824 */ /* 0x000fce00078e020b */
.L_x_19:
[----:B------:R-:W-:Y:S05]  /*1500*/  BSYNC.RECONVERGENT B0 ;  /* 0x0000000000007941 */ /* 0x000fea0003800200 */
.L_x_17:
        /* <DEDUP_REMOVED lines=34> */
.L_x_21:
[----:B------:R-:W-:Y:S01]  /*1730*/  MOV R22, R26 ;  /* 0x0000001a00167202 */ /* 0x000fe20000000f00 */
[----:B------:R-:W-:Y:S01]  /*1740*/  IMAD.MOV.U32 R11, RZ, RZ, R27 ;  /* 0x000000ffff0b7224 */ /* 0x000fe200078e001b */
[----:B------:R-:W-:Y:S01]  /*1750*/  MOV R6, R15 ;  /* 0x0000000f00067202 */ /* 0x000fe20000000f00 */
[----:B------:R-:W-:Y:S01]  /*1760*/  IMAD.MOV.U32 R7, RZ, RZ, R14 ;  /* 0x000000ffff077224 */ /* 0x000fe200078e000e */
[----:B------:R-:W-:-:S07]  /*1770*/  MOV R4, 0x1790 ;  /* 0x0000179000047802 */ /* 0x000fce0000000f00 */
[----:B------:R-:W-:Y:S05]  /*1780*/  CALL.REL.NOINC `($__internal_0_$__cuda_sm20_div_s64) ;  /* 0x0000003800387944 */ /* 0x000fea0003c00000 */
[----:B------:R-:W-:Y:S01]  /*1790*/  IADD3 R17, P0, PT, RZ, -R10, RZ ;  /* 0x8000000aff117210 */ /* 0x000fe20007f1e0ff */
[----:B------:R-:W-:Y:S01]  /*17a0*/  IMAD.MOV.U32 R8, RZ, RZ, R26 ;  /* 0x000000ffff087224 */ /* 0x000fe200078e001a */
[----:B------:R-:W-:-:S03]  /*17b0*/  MOV R9, R27 ;  /* 0x0000001b00097202 */ /* 0x000fc60000000f00 */
[----:B------:R-:W-:Y:S02]  /*17c0*/  IMAD.X R11, RZ, RZ, ~R7, P0 ;  /* 0x000000ffff0b7224 */ /* 0x000fe400000e0e07 */
[----:B------:R-:W-:-:S04]  /*17d0*/  IMAD.WIDE.U32 R8, R14, R17, R8 ;  /* 0x000000110e087225 */ /* 0x000fc800078e0008 */
[----:B------:R-:W-:Y:S01]  /*17e0*/  IMAD R11, R11, R14, RZ ;  /* 0x0000000e0b0b7224 */ /* 0x000fe200078e02ff */
[----:B------:R-:W-:Y:S01]  /*17f0*/  MOV R14, R10 ;  /* 0x0000000a000e7202 */ /* 0x000fe20000000f00 */
[----:B------:R-:W-:Y:S02]  /*1800*/  IMAD.MOV.U32 R6, RZ, RZ, R8 ;  /* 0x000000ffff067224 */ /* 0x000fe400078e0008 */
[----:B------:R-:W-:Y:S02]  /*1810*/  IMAD R11, R15, R17, R11 ;  /* 0x000000110f0b7224 */ /* 0x000fe400078e020b */
[----:B------:R-:W-:Y:S02]  /*1820*/  IMAD.MOV.U32 R15, RZ, RZ, R7 ;  /* 0x000000ffff0f7224 */ /* 0x000fe400078e0007 */
[----:B------:R-:W-:-:S07]  /*1830*/  IMAD.IADD R11, R9, 0x1, R11 ;  /* 0x00000001090b7824 */ /* 0x000fce00078e020b */
.L_x_22:
[----:B------:R-:W-:Y:S05]  /*1840*/  BSYNC.RECONVERGENT B0 ;  /* 0x0000000000007941 */ /* 0x000fea0003800200 */
.L_x_20:
        /* <DEDUP_REMOVED lines=11> */
[----:B------:R-:W-:Y:S02]  /*1900*/  ISETP.NE.U32.AND P2, PT, R16, RZ, PT ;  /* 0x000000ff1000720c */ /* 0x000fe40003f45070 */
        /* <DEDUP_REMOVED lines=13> */
[----:B------:R-:W-:Y:S01]  /*19e0*/  ISETP.GE.U32.AND P1, PT, R9, R16, PT ;  /* 0x000000100900720c */ /* 0x000fe20003f26070 */
[----:B------:R-:W-:-:S12]  /*19f0*/  IMAD.MOV.U32 R9, RZ, RZ, RZ ;  /* 0x000000ffff097224 */ /* 0x000fd800078e00ff */
[----:B------:R-:W-:Y:S01]  /*1a00*/  @P1 VIADD R7, R7, 0x1 ;  /* 0x0000000107071836 */ /* 0x000fe20000000000 */
[----:B------:R-:W-:-:S05]  /*1a10*/  @!P2 LOP3.LUT R7, RZ, R16, RZ, 0x33, !PT ;  /* 0x00000010ff07a212 */ /* 0x000fca00078e33ff */
[----:B------:R-:W-:-:S04]  /*1a20*/  IMAD.MOV R15, RZ, RZ, -R7 ;  /* 0x000000ffff0f7224 */ /* 0x000fc800078e0a07 */
[----:B------:R-:W-:Y:S02]  /*1a30*/  IMAD R4, R16, R15, R14 ;  /* 0x0000000f10047224 */ /* 0x000fe400078e020e */
[----:B------:R-:W-:Y:S01]  /*1a40*/  IMAD.MOV.U32 R14, RZ, RZ, R7 ;  /* 0x000000ffff0e7224 */ /* 0x000fe200078e0007 */
[----:B------:R-:W-:Y:S06]  /*1a50*/  BRA `(.L_x_25) ;  /* 0x0000000000447947 */ /* 0x000fec0003800000 */
.L_x_24:
        /* <DEDUP_REMOVED lines=14> */
[----:B------:R-:W-:-:S05]  /*1b40*/  IMAD R11, R17, R19, R11 ;  /* 0x00000013110b7224 */ /* 0x000fca00078e020b */
[----:B------:R-:W-:Y:S01]  /*1b50*/  IADD3 R9, PT, PT, R9, R11, RZ ;  /* 0x0000000b09097210 */ /* 0x000fe20007ffe0ff */
[----:B------:R-:W-:-:S07]  /*1b60*/  IMAD.MOV.U32 R11, RZ, RZ, R7 ;  /* 0x000000ffff0b7224 */ /* 0x000fce00078e0007 */
.L_x_25:
[----:B------:R-:W-:Y:S05]  /*1b70*/  BSYNC.RECONVERGENT B0 ;  /* 0x0000000000007941 */ /* 0x000fea0003800200 */
.L_x_23:
[----:B------:R-:W-:Y:S01]  /*1b80*/  IMAD R7, R5, 0x8, R0 ;  /* 0x0000000805077824 */ /* 0x000fe200078e0200 */
[----:B------:R-:W-:Y:S01]  /*1b90*/  MOV R5, R9 ;  /* 0x0000000900057202 */ /* 0x000fe20000000f00 */
[----:B------:R-:W-:-:S04]  /*1ba0*/  VIADD R3, R3, 0xfffffff8 ;  /* 0xfffffff803037836 */ /* 0x000fc80000000000 */
[----:B------:R1:W-:Y:S01]  /*1bb0*/  STL.64 [R7], R4 ;  /* 0x0000000407007387 */ /* 0x0003e20000100a00 */
[----:B------:R-:W-:Y:S05]  /*1bc0*/  BRA.U UP0, `(.L_x_26) ;  /* 0xffffffe500887547 */ /* 0x000fea000b83ffff */
[----:B------:R-:W-:-:S07]  /*1bd0*/  VIADD R3, R3, 0x4 ;  /* 0x0000000403037836 */ /* 0x000fce0000000000 */
.L_x_1:
[----:B------:R-:W-:-:S09]  /*1be0*/  UISETP.NE.AND UP0, UPT, UR7, URZ, UPT ;  /* 0x000000ff0700728c */ /* 0x000fd2000bf05270 */
[----:B------:R-:W-:Y:S05]  /*1bf0*/  BRA.U !UP0, `(.L_x_27) ;  /* 0x0000001508907547 */ /* 0x000fea000b800000 */
[----:B------:R-:W0:Y:S01]  /*1c00*/  LDCU UR4, c[0x0][0x390] ;  /* 0x00007200ff0477ac */ /* 0x000e220008000800 */
[----:B------:R-:W-:Y:S02]  /*1c10*/  UISETP.GE.U32.AND UP0, UPT, UR7, 0x4, UPT ;  /* 0x000000040700788c */ /* 0x000fe4000bf06070 */
[----:B0-----:R-:W-:-:S07]  /*1c20*/  ULOP3.LUT UR4, UR4, 0x3, URZ, 0xc0, !UPT ;  /* 0x0000000304047892 */ /* 0x001fce000f8ec0ff */
[----:B------:R-:W-:Y:S05]  /*1c30*/  BRA.U !UP0, `(.L_x_28) ;  /* 0x0000000d08407547 */ /* 0x000fea000b800000 */
[----:B------:R-:W0:Y:S01]  /*1c40*/  LDC.64 R12, c[0x0][0x398] ;  /* 0x0000e600ff0c7b82 */ /* 0x000e220000000a00 */
[----:B-1----:R-:W-:-:S05]  /*1c50*/  IADD3 R5, PT, PT, R3, -0x1, RZ ;  /* 0xffffffff03057810 */ /* 0x002fca0007ffe0ff */
[----:B0-----:R-:W-:-:S06]  /*1c60*/  IMAD.WIDE.U32 R12, R5, 0x8, R12 ;  /* 0x00000008050c7825 */ /* 0x001fcc00078e000c */
[----:B------:R-:W2:Y:S01]  /*1c70*/  LDG.E.64.CONSTANT R12, desc[UR8][R12.64] ;  /* 0x000000080c0c7981 */ /* 0x000ea2000c1e9b00 */
[----:B------:R-:W-:Y:S01]  /*1c80*/  BSSY.RECONVERGENT B0, `(.L_x_29) ;  /* 0x000002a000007945 */ /* 0x000fe20003800200 */
[----:B--2---:R-:W-:-:S04]  /*1c90*/  LOP3.LUT R4, R11, R13, RZ, 0xfc, !PT ;  /* 0x0000000d0b047212 */ /* 0x004fc800078efcff */
[----:B------:R-:W-:-:S13]  /*1ca0*/  ISETP.NE.U32.AND P0, PT, R4, RZ, PT ;  /* 0x000000ff0400720c */ /* 0x000fda0003f05070 */
[----:B------:R-:W-:Y:S05]  /*1cb0*/  @P0 BRA `(.L_x_30) ;  /* 0x00000000005c0947 */ /* 0x000fea0003800000 */
[----:B------:R-:W0:Y:S01]  /*1cc0*/  I2F.U32.RP R4, R12 ;  /* 0x0000000c00047306 */ /* 0x000e220000209000 */
[----:B------:R-:W-:Y:S01]  /*1cd0*/  IMAD.MOV R9, RZ, RZ, -R12 ;  /* 0x000000ffff097224 */ /* 0x000fe200078e0a0c */
[----:B------:R-:W-:Y:S01]  /*1ce0*/  ISETP.NE.U32.AND P2, PT, R12, RZ, PT ;  /* 0x000000ff0c00720c */ /* 0x000fe20003f45070 */
[----:B------:R-:W-:-:S05]  /*1cf0*/  IMAD.MOV.U32 R17, RZ, RZ, RZ ;  /* 0x000000ffff117224 */ /* 0x000fca00078e00ff */
[----:B0-----:R-:W0:Y:S02]  /*1d00*/  MUFU.RCP R4, R4 ;  /* 0x0000000400047308 */ /* 0x001e240000001000 */
[----:B0-----:R-:W-:-:S06]  /*1d10*/  VIADD R6, R4, 0xffffffe ;  /* 0x0ffffffe04067836 */ /* 0x001fcc0000000000 */
[----:B------:R0:W1:Y:S02]  /*1d20*/  F2I.FTZ.U32.TRUNC.NTZ R7, R6 ;  /* 0x0000000600077305 */ /* 0x000064000021f000 */
[----:B0-----:R-:W-:Y:S02]  /*1d30*/  HFMA2 R6, -RZ, RZ, 0, 0 ;  /* 0x00000000ff067431 */ /* 0x001fe400000001ff */
[----:B-1----:R-:W-:-:S04]  /*1d40*/  IMAD R9, R9, R7, RZ ;  /* 0x0000000709097224 */ /* 0x002fc800078e02ff */
[----:B------:R-:W-:Y:S01]  /*1d50*/  IMAD.HI.U32 R7, R7, R9, R6 ;  /* 0x0000000907077227 */ /* 0x000fe200078e0006 */
[----:B------:R-:W-:-:S05]  /*1d60*/  MOV R9, RZ ;  /* 0x000000ff00097202 */ /* 0x000fca0000000f00 */
        /* <DEDUP_REMOVED lines=10> */
[----:B------:R-:W-:Y:S01]  /*1e10*/  IMAD R4, R12, R7, R14 ;  /* 0x000000070c047224 */ /* 0x000fe200078e020e */
[----:B------:R-:W-:Y:S06]  /*1e20*/  BRA `(.L_x_31) ;  /* 0x00000000003c7947 */ /* 0x000fec0003800000 */
.L_x_30:
[----:B------:R-:W-:Y:S01]  /*1e30*/  IMAD.MOV.U32 R22, RZ, RZ, R14 ;  /* 0x000000ffff167224 */ /* 0x000fe200078e000e */
[----:B------:R-:W-:Y:S01]  /*1e40*/  MOV R7, R12 ;  /* 0x0000000c00077202 */ /* 0x000fe20000000f00 */
[----:B------:R-:W-:Y:S01]  /*1e50*/  IMAD.MOV.U32 R6, RZ, RZ, R13 ;  /* 0x000000ffff067224 */ /* 0x000fe200078e000d */
[----:B------:R-:W-:-:S07]  /*1e60*/  MOV R4, 0x1e80 ;  /* 0x00001e8000047802 */ /* 0x000fce0000000f00 */
[----:B------:R-:W-:Y:S05]  /*1e70*/  CALL.REL.NOINC `($__internal_0_$__cuda_sm20_div_s64) ;  /* 0x00000030007c7944 */ /* 0x000fea0003c00000 */
[-C--:B------:R-:W-:Y:S02]  /*1e80*/  IADD3 R19, P0, PT, RZ, -R10.reuse, RZ ;  /* 0x8000000aff137210 */ /* 0x080fe40007f1e0ff */
[----:B------:R-:W-:Y:S02]  /*1e90*/  MOV R15, R11 ;  /* 0x0000000b000f7202 */ /* 0x000fe40000000f00 */
[----:B------:R-:W-:Y:S01]  /*1ea0*/  MOV R16, R10 ;  /* 0x0000000a00107202 */ /* 0x000fe20000000f00 */
[----:B------:R-:W-:Y:S02]  /*1eb0*/  IMAD.X R17, RZ, RZ, ~R7, P0 ;  /* 0x000000ffff117224 */ /* 0x000fe400000e0e07 */
[----:B------:R-:W-:-:S04]  /*1ec0*/  IMAD.WIDE.U32 R8, R12, R19, R14 ;  /* 0x000000130c087225 */ /* 0x000fc800078e000e */
[----:B------:R-:W-:Y:S02]  /*1ed0*/  IMAD R17, R17, R12, RZ ;  /* 0x0000000c11117224 */ /* 0x000fe400078e02ff */
[----:B------:R-:W-:Y:S02]  /*1ee0*/  IMAD.MOV.U32 R4, RZ, RZ, R8 ;  /* 0x000000ffff047224 */ /* 0x000fe400078e0008 */
[----:B------:R-:W-:-:S04]  /*1ef0*/  IMAD R17, R13, R19, R17 ;  /* 0x000000130d117224 */ /* 0x000fc800078e0211 */
[----:B------:R-:W-:Y:S02]  /*1f00*/  IMAD.IADD R9, R9, 0x1, R17 ;  /* 0x0000000109097824 */ /* 0x000fe400078e0211 */
[----:B------:R-:W-:-:S07]  /*1f10*/  IMAD.MOV.U32 R17, RZ, RZ, R7 ;  /* 0x000000ffff117224 */ /* 0x000fce00078e0007 */
.L_x_31:
[----:B------:R-:W-:Y:S05]  /*1f20*/  BSYNC.RECONVERGENT B0 ;  /* 0x0000000000007941 */ /* 0x000fea0003800200 */
.L_x_29:
[----:B------:R-:W0:Y:S01]  /*1f30*/  LDC.64 R14, c[0x0][0x398] ;  /* 0x0000e600ff0e7b82 */ /* 0x000e220000000a00 */
[----:B------:R-:W-:-:S04]  /*1f40*/  VIADD R12, R3, 0xfffffffe ;  /* 0xfffffffe030c7836 */ /* 0x000fc80000000000 */
[----:B0-----:R-:W-:-:S06]  /*1f50*/  IMAD.WIDE.U32 R14, R12, 0x8, R14 ;  /* 0x000000080c0e7825 */ /* 0x001fcc00078e000e */
        /* <DEDUP_REMOVED lines=32> */
.L_x_33:
[----:B------:R-:W-:Y:S01]  /*2160*/  IMAD.MOV.U32 R22, RZ, RZ, R16 ;  /* 0x000000ffff167224 */ /* 0x000fe200078e0010 */
[----:B------:R-:W-:Y:S01]  /*2170*/  MOV R11, R17 ;  /* 0x00000011000b7202 */ /* 0x000fe20000000f00 */
[----:B------:R-:W-:Y:S01]  /*2180*/  IMAD.MOV.U32 R7, RZ, RZ, R14 ;  /* 0x000000ffff077224 */ /* 0x000fe200078e000e */
[----:B------:R-:W-:Y:S02]  /*2190*/  MOV R6, R15 ;  /* 0x0000000f00067202 */ /* 0x000fe40000000f00 */
[----:B------:R-:W-:-:S07]  /*21a0*/  MOV R4, 0x21c0 ;  /* 0x000021c000047802 */ /* 0x000fce0000000f00 */
[----:B------:R-:W-:Y:S05]  /*21b0*/  CALL.REL.NOINC `($__internal_0_$__cuda_sm20_div_s64) ;  /* 0x0000002c00ac7944 */ /* 0x000fea0003c00000 */
[----:B------:R-:W-:Y:S01]  /*21c0*/  IADD3 R11, P0, PT, RZ, -R10, RZ ;  /* 0x8000000aff0b7210 */ /* 0x000fe20007f1e0ff */
[----:B------:R-:W-:Y:S01]  /*21d0*/  IMAD.MOV.U32 R5, RZ, RZ, R17 ;  /* 0x000000ffff057224 */ /* 0x000fe200078e0011 */
[----:B------:R-:W-:Y:S01]  /*21e0*/  MOV R4, R16 ;  /* 0x0000001000047202 */ /* 0x000fe20000000f00 */
[--C-:B------:R-:W-:Y:S01]  /*21f0*/  IMAD.MOV.U32 R17, RZ, RZ, R7.reuse ;  /* 0x000000ffff117224 */ /* 0x100fe200078e0007 */
[----:B------:R-:W-:Y:S01]  /*2200*/  MOV R16, R10 ;  /* 0x0000000a00107202 */ /* 0x000fe20000000f00 */
[----:B------:R-:W-:Y:S02]  /*2210*/  IMAD.X R9, RZ, RZ, ~R7, P0 ;  /* 0x000000ffff097224 */ /* 0x000fe400000e0e07 */
[----:B------:R-:W-:-:S04]  /*2220*/  IMAD.WIDE.U32 R4, R14, R11, R4 ;  /* 0x0000000b0e047225 */ /* 0x000fc800078e0004 */
[----:B------:R-:W-:Y:S01]  /*2230*/  IMAD R9, R9, R14, RZ ;  /* 0x0000000e09097224 */ /* 0x000fe200078e02ff */
[----:B------:R-:W-:-:S03]  /*2240*/  MOV R6, R4 ;  /* 0x0000000400067202 */ /* 0x000fc60000000f00 */
[----:B------:R-:W-:-:S04]  /*2250*/  IMAD R9, R15, R11, R9 ;  /* 0x0000000b0f097224 */ /* 0x000fc800078e0209 */
[----:B------:R-:W-:-:S07]  /*2260*/  IMAD.IADD R11, R5, 0x1, R9 ;  /* 0x00000001050b7824 */ /* 0x000fce00078e0209 */
.L_x_34:
[----:B------:R-:W-:Y:S05]  /*2270*/  BSYNC.RECONVERGENT B0 ;  /* 0x0000000000007941 */ /* 0x000fea0003800200 */
.L_x_32:
[----:B------:R-:W0:Y:S01]  /*2280*/  LDC.64 R14, c[0x0][0x398] ;  /* 0x0000e600ff0e7b82 */ /* 0x000e220000000a00 */
[----:B------:R-:W-:-:S05]  /*2290*/  IADD3 R5, PT, PT, R3, -0x3, RZ ;  /* 0xfffffffd03057810 */ /* 0x000fca0007ffe0ff */
[----:B0-----:R-:W-:-:S06]  /*22a0*/  IMAD.WIDE.U32 R14, R5, 0x8, R14 ;  /* 0x00000008050e7825 */ /* 0x001fcc00078e000e */
        /* <DEDUP_REMOVED lines=9> */
[----:B------:R-:W-:Y:S01]  /*2340*/  IADD3 R9, PT, PT, RZ, -R14, RZ ;  /* 0x8000000eff097210 */ /* 0x000fe20007ffe0ff */
[----:B------:R-:W-:Y:S01]  /*2350*/  IMAD.MOV.U32 R15, RZ, RZ, RZ ;  /* 0x000000ffff0f7224 */ /* 0x000fe200078e00ff */
[----:B------:R-:W-:-:S05]  /*2360*/  ISETP.NE.U32.AND P2, PT, R14, RZ, PT ;  /* 0x000000ff0e00720c */ /* 0x000fca0003f45070 */
[----:B0-----:R-:W0:Y:S02]  /*2370*/  MUFU.RCP R4, R4 ;  /* 0x0000000400047308 */ /* 0x001e240000001000 */
[----:B0-----:R-:W-:-:S06]  /*2380*/  VIADD R6, R4, 0xffffffe ;  /* 0x0ffffffe04067836 */ /* 0x001fcc0000000000 */
        /* <DEDUP_REMOVED lines=8> */
[----:B------:R-:W-:Y:S01]  /*2410*/  @P0 IMAD.IADD R9, R9, 0x1, -R14 ;  /* 0x0000000109090824 */ /* 0x000fe200078e0a0e */
[----:B------:R-:W-:-:S04]  /*2420*/  @P0 IADD3 R7, PT, PT, R7, 0x1, RZ ;  /* 0x0000000107070810 */ /* 0x000fc80007ffe0ff */
[----:B------:R-:W-:Y:S01]  /*2430*/  ISETP.GE.U32.AND P1, PT, R9, R14, PT ;  /* 0x0000000e0900720c */ /* 0x000fe20003f26070 */
[----:B------:R-:W-:-:S12]  /*2440*/  IMAD.MOV.U32 R9, RZ, RZ, RZ ;  /* 0x000000ffff097224 */ /* 0x000fd800078e00ff */
[----:B------:R-:W-:Y:S01]  /*2450*/  @P1 VIADD R7, R7, 0x1 ;  /* 0x0000000107071836 */ /* 0x000fe20000000000 */
[----:B------:R-:W-:-:S04]  /*2460*/  @!P2 LOP3.LUT R7, RZ, R14, RZ, 0x33, !PT ;  /* 0x0000000eff07a212 */ /* 0x000fc800078e33ff */
[----:B------:R-:W-:-:S05]  /*2470*/  IADD3 R11, PT, PT, -R7, RZ, RZ ;  /* 0x000000ff070b7210 */ /* 0x000fca0007ffe1ff */
[----:B------:R-:W-:Y:S01]  /*2480*/  IMAD R4, R14, R11, R16 ;  /* 0x0000000b0e047224 */ /* 0x000fe200078e0210 */
[----:B------:R-:W-:Y:S01]  /*2490*/  MOV R14, R7 ;  /* 0x00000007000e7202 */ /* 0x000fe20000000f00 */
[----:B------:R-:W-:Y:S06]  /*24a0*/  BRA `(.L_x_37) ;  /* 0x0000000000447947 */ /* 0x000fec0003800000 */
.L_x_36:
        /* <DEDUP_REMOVED lines=8> */
[----:B------:R-:W-:Y:S02]  /*2530*/  MOV R9, R17 ;  /* 0x0000001100097202 */ /* 0x000fe40000000f00 */
[----:B------:R-:W-:Y:S01]  /*2540*/  IADD3.X R11, PT, PT, RZ, ~R7, RZ, P0, !PT ;  /* 0x80000007ff0b7210 */ /* 0x000fe200007fe4ff */
[----:B------:R-:W-:-:S04]  /*2550*/  IMAD.WIDE.U32 R8, R14, R13, R8 ;  /* 0x0000000d0e087225 */ /* 0x000fc800078e0008 */
[----:B------:R-:W-:Y:S02]  /*2560*/  IMAD R11, R11, R14, RZ ;  /* 0x0000000e0b0b7224 */ /* 0x000fe400078e02ff */
[----:B------:R-:W-:Y:S02]  /*2570*/  IMAD.MOV.U32 R4, RZ, RZ, R8 ;  /* 0x000000ffff047224 */ /* 0x000fe400078e0008 */
[----:B------:R-:W-:Y:S01]  /*2580*/  IMAD R11, R15, R13, R11 ;  /* 0x0000000d0f0b7224 */ /* 0x000fe200078e020b */
[----:B------:R-:W-:Y:S01]  /*2590*/  MOV R15, R7 ;  /* 0x00000007000f7202 */ /* 0x000fe20000000f00 */
[----:B------:R-:W-:-:S03]  /*25a0*/  IMAD.MOV.U32 R14, RZ, RZ, R10 ;  /* 0x000000ffff0e7224 */ /* 0x000fc600078e000a */
[----:B------:R-:W-:-:S07]  /*25b0*/  IADD3 R9, PT, PT, R9, R11, RZ ;  /* 0x0000000b09097210 */ /* 0x000fce0007ffe0ff */
.L_x_37:
[----:B------:R-:W-:Y:S05]  /*25c0*/  BSYNC.RECONVERGENT B0 ;  /* 0x0000000000007941 */ /* 0x000fea0003800200 */
.L_x_35:
        /* <DEDUP_REMOVED lines=17> */
[----:B0-----:R-:W-:-:S06]  /*26e0*/  IADD3 R4, PT, PT, R6, 0xffffffe, RZ ;  /* 0x0ffffffe06047810 */ /* 0x001fcc0007ffe0ff */
        /* <DEDUP_REMOVED lines=17> */
.L_x_39:
        /* <DEDUP_REMOVED lines=8> */
[----:B------:R-:W-:Y:S02]  /*2880*/  MOV R4, R14 ;  /* 0x0000000e00047202 */ /* 0x000fe40000000f00 */
[----:B------:R-:W-:Y:S01]  /*2890*/  MOV R14, R10 ;  /* 0x0000000a000e7202 */ /* 0x000fe20000000f00 */
[----:B------:R-:W-:Y:S02]  /*28a0*/  IMAD.X R9, RZ, RZ, ~R7, P0 ;  /* 0x000000ffff097224 */ /* 0x000fe400000e0e07 */
[----:B------:R-:W-:-:S04]  /*28b0*/  IMAD.WIDE.U32 R4, R12, R11, R4 ;  /* 0x0000000b0c047225 */ /* 0x000fc800078e0004 */
[----:B------:R-:W-:-:S04]  /*28c0*/  IMAD R9, R9, R12, RZ ;  /* 0x0000000c09097224 */ /* 0x000fc800078e02ff */
[----:B------:R-:W-:Y:S01]  /*28d0*/  IMAD R9, R13, R11, R9 ;  /* 0x0000000b0d097224 */ /* 0x000fe200078e0209 */
[----:B------:R-:W-:-:S03]  /*28e0*/  MOV R11, R7 ;  /* 0x00000007000b7202 */ /* 0x000fc60000000f00 */
[----:B------:R-:W-:-:S07]  /*28f0*/  IMAD.IADD R9, R5, 0x1, R9 ;  /* 0x0000000105097824 */ /* 0x000fce00078e0209 */
.L_x_40:
[----:B------:R-:W-:Y:S05]  /*2900*/  BSYNC.RECONVERGENT B0 ;  /* 0x0000000000007941 */ /* 0x000fea0003800200 */
.L_x_38:
[----:B------:R-:W-:Y:S01]  /*2910*/  IMAD R7, R3, 0x8, R0 ;  /* 0x0000000803077824 */ /* 0x000fe200078e0200 */
[----:B------:R-:W-:-:S05]  /*2920*/  MOV R5, R9 ;  /* 0x0000000900057202 */ /* 0x000fca0000000f00 */
[----:B------:R0:W-:Y:S02]  /*2930*/  STL.64 [R7], R4 ;  /* 0x0000000407007387 */ /* 0x0001e40000100a00 */
.L_x_28:
[----:B------:R-:W-:-:S09]  /*2940*/  UISETP.NE.AND UP0, UPT, UR4, URZ, UPT ;  /* 0x000000ff0400728c */ /* 0x000fd2000bf05270 */
[----:B------:R-:W-:Y:S05]  /*2950*/  BRA.U !UP0, `(.L_x_27) ;  /* 0x0000000908387547 */ /* 0x000fea000b800000 */
[----:B------:R-:W-:-:S09]  /*2960*/  UISETP.NE.AND UP0, UPT, UR4, 0x1, UPT ;  /* 0x000000010400788c */ /* 0x000fd2000bf05270 */
[----:B------:R-:W-:Y:S05]  /*2970*/  BRA.U !UP0, `(.L_x_41) ;  /* 0x00000005089c7547 */ /* 0x000fea000b800000 */
[----:B------:R-:W2:Y:S01]  /*2980*/  LDC.64 R12, c[0x0][0x398] ;  /* 0x0000e600ff0c7b82 */ /* 0x000ea20000000a00 */
[----:B01----:R-:W-:-:S04]  /*2990*/  VIADD R5, R3, 0xffffffff ;  /* 0xffffffff03057836 */ /* 0x003fc80000000000 */
[----:B--2---:R-:W-:-:S06]  /*29a0*/  IMAD.WIDE.U32 R12, R5, 0x8, R12 ;  /* 0x00000008050c7825 */ /* 0x004fcc00078e000c */
        /* <DEDUP_REMOVED lines=21> */
[----:B------:R-:W-:Y:S02]  /*2b00*/  ISETP.GE.U32.AND P1, PT, R9, R12, PT ;  /* 0x0000000c0900720c */ /* 0x000fe40003f26070 */
[----:B------:R-:W-:-:S11]  /*2b10*/  MOV R9, RZ ;  /* 0x000000ff00097202 */ /* 0x000fd60000000f00 */
[----:B------:R-:W-:Y:S02]  /*2b20*/  @P1 IADD3 R7, PT, PT, R7, 0x1, RZ ;  /* 0x0000000107071810 */ /* 0x000fe40007ffe0ff */
[----:B------:R-:W-:-:S05]  /*2b30*/  @!P2 LOP3.LUT R7, RZ, R12, RZ, 0x33, !PT ;  /* 0x0000000cff07a212 */ /* 0x000fca00078e33ff */
[----:B------:R-:W-:-:S04]  /*2b40*/  IMAD.MOV R11, RZ, RZ, -R7 ;  /* 0x000000ffff0b7224 */ /* 0x000fc800078e0a07 */
[----:B------:R-:W-:Y:S02]  /*2b50*/  IMAD R4, R12, R11, R14 ;  /* 0x0000000b0c047224 */ /* 0x000fe400078e020e */
[----:B------:R-:W-:Y:S01]  /*2b60*/  IMAD.MOV.U32 R14, RZ, RZ, R7 ;  /* 0x000000ffff0e7224 */ /* 0x000fe200078e0007 */
[----:B------:R-:W-:Y:S06]  /*2b70*/  BRA `(.L_x_44) ;  /* 0x00000000003c7947 */ /* 0x000fec0003800000 */
.L_x_43:
[----:B------:R-:W-:Y:S01]  /*2b80*/  IMAD.MOV.U32 R22, RZ, RZ, R14 ;  /* 0x000000ffff167224 */ /* 0x000fe200078e000e */
[----:B------:R-:W-:Y:S01]  /*2b90*/  MOV R7, R12 ;  /* 0x0000000c00077202 */ /* 0x000fe20000000f00 */
[----:B------:R-:W-:Y:S01]  /*2ba0*/  IMAD.MOV.U32 R6, RZ, RZ, R13 ;  /* 0x000000ffff067224 */ /* 0x000fe200078e000d */
[----:B------:R-:W-:-:S07]  /*2bb0*/  MOV R4, 0x2bd0 ;  /* 0x00002bd000047802 */ /* 0x000fce0000000f00 */
[----:B------:R-:W-:Y:S05]  /*2bc0*/  CALL.REL.NOINC `($__internal_0_$__cuda_sm20_div_s64) ;  /* 0x0000002400287944 */ /* 0x000fea0003c00000 */
[----:B------:R-:W-:Y:S01]  /*2bd0*/  IADD3 R19, P0, PT, RZ, -R10, RZ ;  /* 0x8000000aff137210 */ /* 0x000fe20007f1e0ff */
[----:B------:R-:W-:-:S03]  /*2be0*/  IMAD.MOV.U32 R15, RZ, RZ, R11 ;  /* 0x000000ffff0f7224 */ /* 0x000fc600078e000b */
[----:B------:R-:W-:Y:S01]  /*2bf0*/  IADD3.X R17, PT, PT, RZ, ~R7, RZ, P0, !PT ;  /* 0x80000007ff117210 */ /* 0x000fe200007fe4ff */
[----:B------:R-:W-:Y:S01]  /*2c00*/  IMAD.WIDE.U32 R8, R12, R19, R14 ;  /* 0x000000130c087225 */ /* 0x000fe200078e000e */
[----:B------:R-:W-:-:S03]  /*2c10*/  MOV R14, R10 ;  /* 0x0000000a000e7202 */ /* 0x000fc60000000f00 */
[----:B------:R-:W-:Y:S01]  /*2c20*/  IMAD R17, R17, R12, RZ ;  /* 0x0000000c11117224 */ /* 0x000fe200078e02ff */
[----:B------:R-:W-:Y:S01]  /*2c30*/  MOV R4, R8 ;  /* 0x0000000800047202 */ /* 0x000fe20000000f00 */
[----:B------:R-:W-:Y:S02]  /*2c40*/  IMAD.MOV.U32 R15, RZ, RZ, R7 ;  /* 0x000000ffff0f7224 */ /* 0x000fe400078e0007 */
[----:B------:R-:W-:-:S04]  /*2c50*/  IMAD R17, R13, R19, R17 ;  /* 0x000000130d117224 */ /* 0x000fc800078e0211 */
[----:B------:R-:W-:-:S07]  /*2c60*/  IMAD.IADD R9, R9, 0x1, R17 ;  /* 0x0000000109097824 */ /* 0x000fce00078e0211 */
.L_x_44:
[----:B------:R-:W-:Y:S05]  /*2c70*/  BSYNC.RECONVERGENT B0 ;  /* 0x0000000000007941 */ /* 0x000fea0003800200 */
.L_x_42:
        /* <DEDUP_REMOVED lines=28> */
[----:B------:R-:W-:-:S13]  /*2e40*/  ISETP.GE.U32.AND P1, PT, R7, R12, PT ;  /* 0x0000000c0700720c */ /* 0x000fda0003f26070 */
[----:B------:R-:W-:Y:S01]  /*2e50*/  @P1 VIADD R5, R5, 0x1 ;  /* 0x0000000105051836 */ /* 0x000fe20000000000 */
[----:B------:R-:W-:-:S04]  /*2e60*/  @!P2 LOP3.LUT R5, RZ, R12, RZ, 0x33, !PT ;  /* 0x0000000cff05a212 */ /* 0x000fc800078e33ff */
[----:B------:R-:W-:-:S05]  /*2e70*/  IADD3 R7, PT, PT, -R5, RZ, RZ ;  /* 0x000000ff05077210 */ /* 0x000fca0007ffe1ff */
[----:B------:R-:W-:Y:S02]  /*2e80*/  IMAD R4, R12, R7, R14 ;  /* 0x000000070c047224 */ /* 0x000fe400078e020e */
[----:B------:R-:W-:Y:S01]  /*2e90*/  IMAD.MOV.U32 R14, RZ, RZ, R5 ;  /* 0x000000ffff0e7224 */ /* 0x000fe200078e0005 */
[----:B------:R-:W-:Y:S06]  /*2ea0*/  BRA `(.L_x_47) ;  /* 0x0000000000407947 */ /* 0x000fec0003800000 */
.L_x_46:
        /* <DEDUP_REMOVED lines=9> */
[----:B------:R-:W-:Y:S01]  /*2f40*/  IMAD.MOV.U32 R14, RZ, RZ, R10 ;  /* 0x000000ffff0e7224 */ /* 0x000fe200078e000a */
[----:B------:R-:W-:Y:S01]  /*2f50*/  IADD3.X R9, PT, PT, RZ, ~R7, RZ, P0, !PT ;  /* 0x80000007ff097210 */ /* 0x000fe200007fe4ff */
[----:B------:R-:W-:-:S04]  /*2f60*/  IMAD.WIDE.U32 R4, R12, R11, R4 ;  /* 0x0000000b0c047225 */ /* 0x000fc800078e0004 */
[----:B------:R-:W-:-:S04]  /*2f70*/  IMAD R9, R9, R12, RZ ;  /* 0x0000000c09097224 */ /* 0x000fc800078e02ff */
[----:B------:R-:W-:Y:S02]  /*2f80*/  IMAD R9, R13, R11, R9 ;  /* 0x0000000b0d097224 */ /* 0x000fe400078e0209 */
[----:B------:R-:W-:-:S03]  /*2f90*/  IMAD.MOV.U32 R11, RZ, RZ, R7 ;  /* 0x000000ffff0b7224 */ /* 0x000fc600078e0007 */
[----:B------:R-:W-:-:S07]  /*2fa0*/  IADD3 R9, PT, PT, R5, R9, RZ ;  /* 0x0000000905097210 */ /* 0x000fce0007ffe0ff */
.L_x_47:
[----:B------:R-:W-:Y:S05]  /*2fb0*/  BSYNC.RECONVERGENT B0 ;  /* 0x0000000000007941 */ /* 0x000fea0003800200 */
.L_x_45:
[----:B------:R-:W-:Y:S01]  /*2fc0*/  LEA R7, R3, R0, 0x3 ;  /* 0x0000000003077211 */ /* 0x000fe200078e18ff */
[----:B------:R-:W-:-:S05]  /*2fd0*/  IMAD.MOV.U32 R5, RZ, RZ, R9 ;  /* 0x000000ffff057224 */ /* 0x000fca00078e0009 */
[----:B------:R2:W-:Y:S02]  /*2fe0*/  STL.64 [R7], R4 ;  /* 0x0000000407007387 */ /* 0x0005e40000100a00 */
.L_x_41:
[----:B------:R-:W3:Y:S02]  /*2ff0*/  LDCU UR4, c[0x0][0x390] ;  /* 0x00007200ff0477ac */ /* 0x000ee40008000800 */
[----:B---3--:R-:W-:-:S04]  /*3000*/  ULOP3.LUT UR4, UR4, 0x1, URZ, 0xc0, !UPT ;  /* 0x0000000104047892 */ /* 0x008fc8000f8ec0ff */
[----:B------:R-:W-:-:S09]  /*3010*/  UISETP.NE.U32.AND UP0, UPT, UR4, 0x1, UPT ;  /* 0x000000010400788c */ /* 0x000fd2000bf05070 */
[----:B------:R-:W-:Y:S05]  /*3020*/  BRA.U UP0, `(.L_x_27) ;  /* 0x0000000100847547 */ /* 0x000fea000b800000 */
[----:B012---:R-:W0:Y:S01]  /*3030*/  LDC.64 R4, c[0x0][0x398] ;  /* 0x0000e600ff047b82 */ /* 0x007e220000000a00 */
[----:B------:R-:W-:-:S05]  /*3040*/  IADD3 R3, PT, PT, R3, -0x1, RZ ;  /* 0xffffffff03037810 */ /* 0x000fca0007ffe0ff */
[----:B0-----:R-:W-:-:S06]  /*3050*/  IMAD.WIDE.U32 R4, R3, 0x8, R4 ;  /* 0x0000000803047825 */ /* 0x001fcc00078e0004 */
[----:B------:R-:W2:Y:S01]  /*3060*/  LDG.E.64.CONSTANT R4, desc[UR8][R4.64] ;  /* 0x0000000804047981 */ /* 0x000ea2000c1e9b00 */
[----:B------:R-:W-:Y:S01]  /*3070*/  BSSY.RECONVERGENT B0, `(.L_x_48) ;  /* 0x000001a000007945 */ /* 0x000fe20003800200 */
[----:B--2---:R-:W-:-:S04]  /*3080*/  LOP3.LUT R6, R11, R5, RZ, 0xfc, !PT ;  /* 0x000000050b067212 */ /* 0x004fc800078efcff */
[----:B------:R-:W-:-:S13]  /*3090*/  ISETP.NE.U32.AND P0, PT, R6, RZ, PT ;  /* 0x000000ff0600720c */ /* 0x000fda0003f05070 */
[----:B------:R-:W-:Y:S05]  /*30a0*/  @P0 BRA `(.L_x_49) ;  /* 0x0000000000500947 */ /* 0x000fea0003800000 */
[----:B------:R-:W0:Y:S01]  /*30b0*/  I2F.U32.RP R5, R4 ;  /* 0x0000000400057306 */ /* 0x000e220000209000 */
[----:B------:R-:W-:Y:S02]  /*30c0*/  IADD3 R9, PT, PT, RZ, -R4, RZ ;  /* 0x80000004ff097210 */ /* 0x000fe40007ffe0ff */
[----:B------:R-:W-:-:S05]  /*30d0*/  ISETP.NE.U32.AND P1, PT, R4, RZ, PT ;  /* 0x000000ff0400720c */ /* 0x000fca0003f25070 */
[----:B0-----:R-:W0:Y:S02]  /*30e0*/  MUFU.RCP R5, R5 ;  /* 0x0000000500057308 */ /* 0x001e240000001000 */
[----:B0-----:R-:W-:Y:S02]  /*30f0*/  VIADD R6, R5, 0xffffffe ;  /* 0x0ffffffe05067836 */ /* 0x001fe40000000000 */
[----:B------:R-:W-:-:S04]  /*3100*/  HFMA2 R5, -RZ, RZ, 0, 0 ;  /* 0x00000000ff057431 */ /* 0x000fc800000001ff */
        /* <DEDUP_REMOVED lines=8> */
[----:B------:R-:W-:-:S05]  /*3190*/  @P0 IMAD.IADD R7, R7, 0x1, -R4 ;  /* 0x0000000107070824 */ /* 0x000fca00078e0a04 */
[----:B------:R-:W-:-:S13]  /*31a0*/  ISETP.GE.U32.AND P0, PT, R7, R4, PT ;  /* 0x000000040700720c */ /* 0x000fda0003f06070 */
[----:B------:R-:W-:Y:S02]  /*31b0*/  @P0 IADD3 R7, PT, PT, -R4, R7, RZ ;  /* 0x0000000704070210 */ /* 0x000fe40007ffe1ff */
[----:B------:R-:W-:-:S05]  /*31c0*/  @!P1 LOP3.LUT R7, RZ, R4, RZ, 0x33, !PT ;  /* 0x00000004ff079212 */ /* 0x000fca00078e33ff */
[----:B------:R-:W-:Y:S01]  /*31d0*/  IMAD.MOV.U32 R4, RZ, RZ, R7 ;  /* 0x000000ffff047224 */ /* 0x000fe200078e0007 */
[----:B------:R-:W-:Y:S06]  /*31e0*/  BRA `(.L_x_50) ;  /* 0x0000000000087947 */ /* 0x000fec0003800000 */
.L_x_49:
[----:B------:R-:W-:-:S07]  /*31f0*/  MOV R8, 0x3210 ;  /* 0x0000321000087802 */ /* 0x000fce0000000f00 */
[----:B------:R-:W-:Y:S05]  /*3200*/  CALL.REL.NOINC `($__internal_1_$__cuda_sm20_rem_s64) ;  /* 0x0000002000e87944 */ /* 0x000fea0003c00000 */
.L_x_50:
[----:B------:R-:W-:Y:S05]  /*3210*/  BSYNC.RECONVERGENT B0 ;  /* 0x0000000000007941 */ /* 0x000fea0003800200 */
.L_x_48:
[----:B------:R-:W-:-:S05]  /*3220*/  IMAD R3, R3, 0x8, R0 ;  /* 0x0000000803037824 */ /* 0x000fca00078e0200 */
[----:B------:R3:W-:Y:S02]  /*3230*/  STL.64 [R3], R4 ;  /* 0x0000000403007387 */ /* 0x0007e40000100a00 */
.L_x_27:
[----:B------:R-:W4:Y:S01]  /*3240*/  LDCU UR6, c[0x0][0x390] ;  /* 0x00007200ff0677ac */ /* 0x000f220008000800 */
[----:B---3--:R-:W-:Y:S02]  /*3250*/  MOV R3, RZ ;  /* 0x000000ff00037202 */ /* 0x008fe40000000f00 */
[----:B012---:R-:W-:Y:S01]  /*3260*/  CS2R R4, SRZ ;  /* 0x0000000000047805 */ /* 0x007fe2000001ff00 */
[----:B------:R-:W-:Y:S02]  /*3270*/  UISETP.NE.AND UP0, UPT, UR7, URZ, UPT ;  /* 0x000000ff0700728c */ /* 0x000fe4000bf05270 */
[----:B----4-:R-:W-:-:S09]  /*3280*/  UISETP.GE.U32.AND UP1, UPT, UR6, 0x8, UPT ;  /* 0x000000080600788c */ /* 0x010fd2000bf26070 */
[----:B------:R-:W-:Y:S05]  /*3290*/  BRA.U !UP1, `(.L_x_51) ;  /* 0x0000000509cc7547 */ /* 0x000fea000b800000 */
[----:B------:R-:W0:Y:S01]  /*32a0*/  LDCU.64 UR4, c[0x0][0x3a0] ;  /* 0x00007400ff0477ac */ /* 0x000e220008000a00 */
[----:B------:R-:W-:Y:S02]  /*32b0*/  HFMA2 R3, -RZ, RZ, 0, 0 ;  /* 0x00000000ff037431 */ /* 0x000fe400000001ff */
[----:B------:R-:W-:Y:S01]  /*32c0*/  VIADD R22, R1, 0x20 ;  /* 0x0000002001167836 */ /* 0x000fe20000000000 */
[----:B------:R-:W1:Y:S01]  /*32d0*/  LDCU UR13, c[0x0][0x3b0] ;  /* 0x00007600ff0d77ac */ /* 0x000e620008000800 */
[----:B------:R-:W-:Y:S01]  /*32e0*/  IMAD.MOV.U32 R4, RZ, RZ, RZ ;  /* 0x000000ffff047224 */ /* 0x000fe200078e00ff */
[----:B------:R-:W-:Y:S01]  /*32f0*/  ULOP3.LUT UR11, UR6, 0x7ffffff8, URZ, 0xc0, !UPT ;  /* 0x7ffffff8060b7892 */ /* 0x000fe2000f8ec0ff */
[----:B------:R-:W2:Y:S05]  /*3300*/  LDCU.64 UR14, c[0x0][0x3b8] ;  /* 0x00007700ff0e77ac */ /* 0x000eaa0008000a00 */
[----:B------:R-:W-:Y:S01]  /*3310*/  MOV R5, UR11 ;  /* 0x0000000b00057c02 */ /* 0x000fe20008000f00 */
[----:B0-----:R-:W-:-:S04]  /*3320*/  UIADD3 UR4, UP1, UPT, UR4, 0x20, URZ ;  /* 0x0000002004047890 */ /* 0x001fc8000ff3e0ff */
[----:B------:R-:W-:Y:S02]  /*3330*/  UIADD3.X UR5, UPT, UPT, URZ, UR5, URZ, UP1, !UPT ;  /* 0x00000005ff057290 */ /* 0x000fe40008ffe4ff */
[----:B------:R-:W-:Y:S01]  /*3340*/  IMAD.U32 R6, RZ, RZ, UR4 ;  /* 0x00000004ff067e24 */ /* 0x000fe2000f8e00ff */
[----:B-1----:R-:W-:Y:S01]  /*3350*/  UIADD3 UR10, UPT, UPT, -UR13, URZ, URZ ;  /* 0x000000ff0d0a7290 */ /* 0x002fe2000fffe1ff */
[----:B------:R-:W-:Y:S02]  /*3360*/  UMOV UR4, URZ ;  /* 0x000000ff00047c82 */ /* 0x000fe40008000000 */
[----:B--2---:R-:W-:-:S09]  /*3370*/  MOV R7, UR5 ;  /* 0x0000000500077c02 */ /* 0x004fd20008000f00 */
.L_x_52:
[----:B------:R-:W2:Y:S04]  /*3380*/  LDL.128 R8, [R22+-0x20] ;  /* 0xffffe00016087983 */ /* 0x000ea80000100c00 */
[----:B------:R-:W3:Y:S04]  /*3390*/  LDG.E.64.CONSTANT R24, desc[UR8][R6.64+-0x20] ;  /* 0xffffe00806187981 */ /* 0x000ee8000c1e9b00 */
[----:B------:R-:W4:Y:S04]  /*33a0*/  LDG.E.64.CONSTANT R18, desc[UR8][R6.64+-0x18] ;  /* 0xffffe80806127981 */ /* 0x000f28000c1e9b00 */
[----:B------:R-:W5:Y:S04]  /*33b0*/  LDL.128 R12, [R22+-0x10] ;  /* 0xfffff000160c7983 */ /* 0x000f680000100c00 */
[----:B------:R-:W5:Y:S04]  /*33c0*/  LDG.E.64.CONSTANT R16, desc[UR8][R6.64+-0x10] ;  /* 0xfffff00806107981 */ /* 0x000f68000c1e9b00 */
[----:B------:R-:W5:Y:S01]  /*33d0*/  LDG.E.64.CONSTANT R20, desc[UR8][R6.64+-0x8] ;  /* 0xfffff80806147981 */ /* 0x000f62000c1e9b00 */
[----:B------:R-:W-:Y:S01]  /*33e0*/  UISETP.NE.AND UP1, UPT, UR10, URZ, UPT ;  /* 0x000000ff0a00728c */ /* 0x000fe2000bf25270 */
[----:B------:R-:W-:Y:S01]  /*33f0*/  MOV R27, R4 ;  /* 0x00000004001b7202 */ /* 0x000fe20000000f00 */
[----:B------:R-:W-:Y:S01]  /*3400*/  UIADD3 UR5, UPT, UPT, UR4, 0x1, URZ ;  /* 0x0000000104057890 */ /* 0x000fe2000fffe0ff */
[----:B------:R-:W-:Y:S01]  /*3410*/  IMAD.MOV.U32 R26, RZ, RZ, R3 ;  /* 0x000000ffff1a7224 */ /* 0x000fe200078e0003 */
[----:B------:R-:W-:-:S02]  /*3420*/  USEL UR11, UR14, URZ, !UP1 ;  /* 0x000000ff0e0b7287 */ /* 0x000fc4000c800000 */
[----:B------:R-:W-:Y:S02]  /*3430*/  USEL UR12, UR15, URZ, !UP1 ;  /* 0x000000ff0f0c7287 */ /* 0x000fe4000c800000 */
[----:B------:R-:W-:-:S04]  /*3440*/  UISETP.NE.AND UP1, UPT, UR5, UR13, UPT ;  /* 0x0000000d0500728c */ /* 0x000fc8000bf25270 */
[----:B------:R-:W-:Y:S01]  /*3450*/  USEL UR5, UR14, URZ, !UP1 ;  /* 0x000000ff0e057287 */ /* 0x000fe2000c800000 */
[----:B--2---:R-:W-:Y:S01]  /*3460*/  IADD3 R8, P0, PT, R8, UR11, RZ ;  /* 0x0000000b08087c10 */ /* 0x004fe2000ff1e0ff */
[----:B------:R-:W-:-:S03]  /*3470*/  USEL UR11, UR15, URZ, !UP1 ;  /* 0x000000ff0f0b7287 */ /* 0x000fc6000c800000 */
[----:B------:R-:W-:Y:S01]  /*3480*/  IADD3.X R9, PT, PT, R9, UR12, RZ, P0, !PT ;  /* 0x0000000c09097c10 */ /* 0x000fe200087fe4ff */
[----:B---3--:R-:W-:Y:S01]  /*3490*/  IMAD.WIDE.U32 R26, R24, R8, R26 ;  /* 0x00000008181a7225 */ /* 0x008fe200078e001a */
[----:B------:R-:W-:Y:S01]  /*34a0*/  IADD3 R23, P0, PT, R10, UR5, RZ ;  /* 0x000000050a177c10 */ /* 0x000fe2000ff1e0ff */
[----:B------:R-:W-:Y:S02]  /*34b0*/  UIADD3 UR5, UPT, UPT, UR4, 0x2, URZ ;  /* 0x0000000204057890 */ /* 0x000fe4000fffe0ff */
[----:B------:R-:W-:Y:S01]  /*34c0*/  IMAD R9, R9, R24, RZ ;  /* 0x0000001809097224 */ /* 0x000fe200078e02ff */
[----:B------:R-:W-:Y:S01]  /*34d0*/  IADD3.X R3, PT, PT, R11, UR11, RZ, P0, !PT ;  /* 0x0000000b0b037c10 */ /* 0x000fe200087fe4ff */
[----:B------:R-:W-:Y:S02]  /*34e0*/  UISETP.NE.AND UP1, UPT, UR5, UR13, UPT ;  /* 0x0000000d0500728c */ /* 0x000fe4000bf25270 */
[----:B------:R-:W-:Y:S02]  /*34f0*/  IMAD R25, R25, R8, R9 ;  /* 0x0000000819197224 */ /* 0x000fe400078e0209 */
[----:B------:R-:W2:Y:S01]  /*3500*/  LDL.128 R8, [R22] ;  /* 0x0000000016087983 */ /* 0x000ea20000100c00 */
[----:B----4-:R-:W-:Y:S01]  /*3510*/  IMAD R3, R3, R18, RZ ;  /* 0x0000001203037224 */ /* 0x010fe200078e02ff */
[----:B------:R-:W-:Y:S01]  /*3520*/  USEL UR5, UR14, URZ, !UP1 ;  /* 0x000000ff0e057287 */ /* 0x000fe2000c800000 */
[----:B------:R-:W-:Y:S01]  /*3530*/  IMAD.IADD R27, R27, 0x1, R25 ;  /* 0x000000011b1b7824 */ /* 0x000fe200078e0219 */
[----:B------:R-:W-:Y:S01]  /*3540*/  USEL UR11, UR15, URZ, !UP1 ;  /* 0x000000ff0f0b7287 */ /* 0x000fe2000c800000 */
[-C--:B------:R-:W-:Y:S01]  /*3550*/  IMAD R3, R19, R23.reuse, R3 ;  /* 0x0000001713037224 */ /* 0x080fe200078e0203 */
[----:B------:R-:W3:Y:S01]  /*3560*/  LDG.E.64.CONSTANT R24, desc[UR8][R6.64] ;  /* 0x0000000806187981 */ /* 0x000ee2000c1e9b00 */
[----:B------:R-:W-:Y:S01]  /*3570*/  IMAD.WIDE.U32 R18, R18, R23, R26 ;  /* 0x0000001712127225 */ /* 0x000fe200078e001a */
[----:B-----5:R-:W-:Y:S01]  /*3580*/  IADD3 R27, P0, PT, R12, UR5, RZ ;  /* 0x000000050c1b7c10 */ /* 0x020fe2000ff1e0ff */
[----:B------:R-:W-:-:S03]  /*3590*/  UIADD3 UR5, UPT, UPT, UR4, 0x3, URZ ;  /* 0x0000000304057890 */ /* 0x000fc6000fffe0ff */
[----:B------:R-:W-:Y:S01]  /*35a0*/  IADD3.X R13, PT, PT, R13, UR11, RZ, P0, !PT ;  /* 0x0000000b0d0d7c10 */ /* 0x000fe200087fe4ff */
[----:B------:R-:W-:Y:S01]  /*35b0*/  UISETP.NE.AND UP1, UPT, UR5, UR13, UPT ;  /* 0x0000000d0500728c */ /* 0x000fe2000bf25270 */
[----:B------:R-:W-:-:S03]  /*35c0*/  IADD3 R19, PT, PT, R19, R3, RZ ;  /* 0x0000000313137210 */ /* 0x000fc60007ffe0ff */
[----:B------:R-:W-:Y:S01]  /*35d0*/  IMAD R3, R13, R16, RZ ;  /* 0x000000100d037224 */ /* 0x000fe200078e02ff */
[----:B------:R-:W-:Y:S01]  /*35e0*/  USEL UR5, UR14, URZ, !UP1 ;  /* 0x000000ff0e057287 */ /* 0x000fe2000c800000 */
[----:B------:R-:W4:Y:S02]  /*35f0*/  LDG.E.64.CONSTANT R12, desc[UR8][R6.64+0x8] ;  /* 0x00000808060c7981 */ /* 0x000f24000c1e9b00 */
[-C--:B------:R-:W-:Y:S02]  /*3600*/  IMAD R3, R17, R27.reuse, R3 ;  /* 0x0000001b11037224 */ /* 0x080fe400078e0203 */
[----:B------:R-:W-:Y:S01]  /*3610*/  IMAD.WIDE.U32 R26, R16, R27, R18 ;  /* 0x0000001b101a7225 */ /* 0x000fe200078e0012 */
[----:B------:R-:W-:Y:S01]  /*3620*/  USEL UR11, UR15, URZ, !UP1 ;  /* 0x000000ff0f0b7287 */ /* 0x000fe2000c800000 */
[----:B------:R-:W5:Y:S02]  /*3630*/  LDL.128 R16, [R22+0x10] ;  /* 0x0000100016107983 */ /* 0x000f640000100c00 */
[----:B------:R-:W-:Y:S01]  /*3640*/  IMAD.IADD R27, R27, 0x1, R3 ;  /* 0x000000011b1b7824 */ /* 0x000fe200078e0203 */
[----:B------:R-:W-:-:S04]  /*3650*/  IADD3 R3, P0, PT, R14, UR5, RZ ;  /* 0x000000050e037c10 */ /* 0x000fc8000ff1e0ff */
[----:B------:R-:W-:Y:S02]  /*3660*/  IADD3.X R23, PT, PT, R15, UR11, RZ, P0, !PT ;  /* 0x0000000b0f177c10 */ /* 0x000fe400087fe4ff */
[----:B------:R-:W5:Y:S03]  /*3670*/  LDG.E.64.CONSTANT R14, desc[UR8][R6.64+0x10] ;  /* 0x00001008060e7981 */ /* 0x000f66000c1e9b00 */
[----:B------:R-:W-:-:S04]  /*3680*/  IMAD R4, R23, R20, RZ ;  /* 0x0000001417047224 */ /* 0x000fc800078e02ff */
[-C--:B------:R-:W-:Y:S02]  /*3690*/  IMAD R4, R21, R3.reuse, R4 ;  /* 0x0000000315047224 */ /* 0x080fe400078e0204 */
[----:B------:R-:W-:Y:S02]  /*36a0*/  IMAD.WIDE.U32 R20, R20, R3, R26 ;  /* 0x0000000314147225 */ /* 0x000fe400078e001a */
[----:B------:R0:W5:Y:S01]  /*36b0*/  LDG.E.64.CONSTANT R26, desc[UR8][R6.64+0x18] ;  /* 0x00001808061a7981 */ /* 0x000162000c1e9b00 */
[----:B------:R-:W-:-:S04]  /*36c0*/  UIADD3 UR5, UPT, UPT, UR4, 0x4, URZ ;  /* 0x0000000404057890 */ /* 0x000fc8000fffe0ff */
[----:B------:R-:W-:-:S04]  /*36d0*/  UISETP.NE.AND UP1, UPT, UR5, UR13, UPT ;  /* 0x0000000d0500728c */ /* 0x000fc8000bf25270 */
[----:B------:R-:W-:Y:S02]  /*36e0*/  USEL UR5, UR14, URZ, !UP1 ;  /* 0x000000ff0e057287 */ /* 0x000fe4000c800000 */
[----:B------:R-:W-:Y:S01]  /*36f0*/  USEL UR11, UR15, URZ, !UP1 ;  /* 0x000000ff0f0b7287 */ /* 0x000fe2000c800000 */
[----:B------:R-:W-:Y:S01]  /*3700*/  IADD3 R21, PT, PT, R21, R4, RZ ;  /* 0x0000000415157210 */ /* 0x000fe20007ffe0ff */
[----:B------:R-:W-:Y:S01]  /*3710*/  UIADD3 UR10, UPT, UPT, UR10, 0x8, URZ ;  /* 0x000000080a0a7890 */ /* 0x000fe2000fffe0ff */
[----:B0-----:R-:W-:Y:S01]  /*3720*/  IADD3 R6, P1, PT, R6, 0x40, RZ ;  /* 0x0000004006067810 */ /* 0x001fe20007f3e0ff */
[----:B------:R-:W-:-:S03]  /*3730*/  VIADD R22, R22, 0x40 ;  /* 0x0000004016167836 */ /* 0x000fc60000000000 */
[----:B------:R-:W-:Y:S02]  /*3740*/  IADD3.X R7, PT, PT, RZ, R7, RZ, P1, !PT ;  /* 0x00000007ff077210 */ /* 0x000fe40000ffe4ff */
[----:B--2---:R-:W-:Y:S01]  /*3750*/  IADD3 R3, P0, PT, R8, UR5, RZ ;  /* 0x0000000508037c10 */ /* 0x004fe2000ff1e0ff */
[----:B------:R-:W-:-:S03]  /*3760*/  UIADD3 UR5, UPT, UPT, UR4, 0x5, URZ ;  /* 0x0000000504057890 */ /* 0x000fc6000fffe0ff */
[----:B------:R-:W-:Y:S01]  /*3770*/  IADD3.X R9, PT, PT, R9, UR11, RZ, P0, !PT ;  /* 0x0000000b09097c10 */ /* 0x000fe200087fe4ff */
[----:B------:R-:W-:-:S04]  /*3780*/  UISETP.NE.AND UP1, UPT, UR5, UR13, UPT ;  /* 0x0000000d0500728c */ /* 0x000fc8000bf25270 */
[----:B------:R-:W-:Y:S01]  /*3790*/  USEL UR11, UR14, URZ, !UP1 ;  /* 0x000000ff0e0b7287 */ /* 0x000fe2000c800000 */
[----:B---3--:R-:W-:Y:S01]  /*37a0*/  IMAD R9, R9, R24, RZ ;  /* 0x0000001809097224 */ /* 0x008fe200078e02ff */
[----:B------:R-:W-:Y:S02]  /*37b0*/  UIADD3 UR5, UPT, UPT, UR4, 0x6, URZ ;  /* 0x0000000604057890 */ /* 0x000fe4000fffe0ff */
[----:B------:R-:W-:Y:S01]  /*37c0*/  USEL UR12, UR15, URZ, !UP1 ;  /* 0x000000ff0f0c7287 */ /* 0x000fe2000c800000 */
[-C--:B------:R-:W-:Y:S01]  /*37d0*/  IMAD R23, R25, R3.reuse, R9 ;  /* 0x0000000319177224 */ /* 0x080fe200078e0209 */
[----:B------:R-:W-:Y:S01]  /*37e0*/  IADD3 R9, P0, PT, R10, UR11, RZ ;  /* 0x0000000b0a097c10 */ /* 0x000fe2000ff1e0ff */
[----:B------:R-:W-:Y:S02]  /*37f0*/  UISETP.NE.AND UP1, UPT, UR5, UR13, UPT ;  /* 0x0000000d0500728c */ /* 0x000fe4000bf25270 */
[----:B------:R-:W-:Y:S01]  /*3800*/  UIADD3 UR5, UPT, UPT, UR4, 0x7, URZ ;  /* 0x0000000704057890 */ /* 0x000fe2000fffe0ff */
[----:B------:R-:W-:Y:S01]  /*3810*/  IADD3.X R11, PT, PT, R11, UR12, RZ, P0, !PT ;  /* 0x0000000c0b0b7c10 */ /* 0x000fe200087fe4ff */
[----:B------:R-:W-:Y:S01]  /*3820*/  USEL UR11, UR14, URZ, !UP1 ;  /* 0x000000ff0e0b7287 */ /* 0x000fe2000c800000 */
[----:B------:R-:W-:Y:S01]  /*3830*/  IMAD.WIDE.U32 R20, R24, R3, R20 ;  /* 0x0000000318147225 */ /* 0x000fe200078e0014 */
[----:B------:R-:W-:-:S02]  /*3840*/  UISETP.NE.AND UP2, UPT, UR5, UR13, UPT ;  /* 0x0000000d0500728c */ /* 0x000fc4000bf45270 */
[----:B------:R-:W-:Y:S01]  /*3850*/  USEL UR12, UR15, URZ, !UP1 ;  /* 0x000000ff0f0c7287 */ /* 0x000fe2000c800000 */
[----:B----4-:R-:W-:Y:S01]  /*3860*/  IMAD R11, R11, R12, RZ ;  /* 0x0000000c0b0b7224 */ /* 0x010fe200078e02ff */
[----:B-----5:R-:W-:Y:S01]  /*3870*/  IADD3 R3, P0, PT, R16, UR11, RZ ;  /* 0x0000000b10037c10 */ /* 0x020fe2000ff1e0ff */
[----:B------:R-:W-:Y:S01]  /*3880*/  IMAD.IADD R21, R21, 0x1, R23 ;  /* 0x0000000115157824 */ /* 0x000fe200078e0217 */
[----:B------:R-:W-:Y:S01]  /*3890*/  USEL UR5, UR14, URZ, !UP2 ;  /* 0x000000ff0e057287 */ /* 0x000fe2000d000000 */
[-C--:B------:R-:W-:Y:S01]  /*38a0*/  IMAD R11, R13, R9.reuse, R11 ;  /* 0x000000090d0b7224 */ /* 0x080fe200078e020b */
[----:B------:R-:W-:Y:S01]  /*38b0*/  IADD3.X R17, PT, PT, R17, UR12, RZ, P0, !PT ;  /* 0x0000000c11117c10 */ /* 0x000fe200087fe4ff */
[----:B------:R-:W-:Y:S01]  /*38c0*/  IMAD.WIDE.U32 R12, R12, R9, R20 ;  /* 0x000000090c0c7225 */ /* 0x000fe200078e0014 */
[----:B------:R-:W-:Y:S02]  /*38d0*/  USEL UR11, UR15, URZ, !UP2 ;  /* 0x000000ff0f0b7287 */ /* 0x000fe4000d000000 */
[----:B------:R-:W-:Y:S01]  /*38e0*/  UIADD3 UR4, UPT, UPT, UR4, 0x8, URZ ;  /* 0x0000000804047890 */ /* 0x000fe2000fffe0ff */
[----:B------:R-:W-:Y:S01]  /*38f0*/  IADD3 R9, P0, PT, R18, UR5, RZ ;  /* 0x0000000512097c10 */ /* 0x000fe2000ff1e0ff */
[----:B------:R-:W-:Y:S01]  /*3900*/  IMAD R17, R17, R14, RZ ;  /* 0x0000000e11117224 */ /* 0x000fe200078e02ff */
[----:B------:R-:W-:-:S02]  /*3910*/  IADD3 R13, PT, PT, R13, R11, RZ ;  /* 0x0000000b0d0d7210 */ /* 0x000fc40007ffe0ff */
[----:B------:R-:W-:Y:S02]  /*3920*/  IADD3.X R19, PT, PT, R19, UR11, RZ, P0, !PT ;  /* 0x0000000b13137c10 */ /* 0x000fe400087fe4ff */
[----:B------:R-:W-:Y:S01]  /*3930*/  ISETP.NE.AND P0, PT, R5, UR4, PT ;  /* 0x0000000405007c0c */ /* 0x000fe2000bf05270 */
[-C--:B------:R-:W-:Y:S02]  /*3940*/  IMAD R17, R15, R3.reuse, R17 ;  /* 0x000000030f117224 */ /* 0x080fe400078e0211 */
[----:B------:R-:W-:-:S04]  /*3950*/  IMAD.WIDE.U32 R12, R14, R3, R12 ;  /* 0x000000030e0c7225 */ /* 0x000fc800078e000c */
[----:B------:R-:W-:Y:S02]  /*3960*/  IMAD R19, R19, R26, RZ ;  /* 0x0000001a13137224 */ /* 0x000fe400078e02ff */
[----:B------:R-:W-:Y:S02]  /*3970*/  IMAD.IADD R13, R13, 0x1, R17 ;  /* 0x000000010d0d7824 */ /* 0x000fe400078e0211 */
[-C--:B------:R-:W-:Y:S02]  /*3980*/  IMAD R19, R27, R9.reuse, R19 ;  /* 0x000000091b137224 */ /* 0x080fe400078e0213 */
[----:B------:R-:W-:-:S04]  /*3990*/  IMAD.WIDE.U32 R26, R26, R9, R12 ;  /* 0x000000091a1a7225 */ /* 0x000fc800078e000c */
[----:B------:R-:W-:Y:S01]  /*39a0*/  IMAD.IADD R4, R27, 0x1, R19 ;  /* 0x000000011b047824 */ /* 0x000fe200078e0213 */
[----:B------:R-:W-:Y:S01]  /*39b0*/  MOV R3, R26 ;  /* 0x0000001a00037202 */ /* 0x000fe20000000f00 */
[----:B------:R-:W-:Y:S06]  /*39c0*/  @P0 BRA `(.L_x_52) ;  /* 0xfffffff8006c0947 */ /* 0x000fec000383ffff */
.L_x_51:
[----:B------:R-:W-:Y:S05]  /*39d0*/  BRA.U !UP0, `(.L_x_0) ;  /* 0x0000000508c87547 */ /* 0x000fea000b800000 */
[----:B------:R-:W-:Y:S02]  /*39e0*/  UISETP.GE.U32.AND UP0, UPT, UR7, 0x4, UPT ;  /* 0x000000040700788c */ /* 0x000fe4000bf06070 */
[----:B------:R-:W-:-:S04]  /*39f0*/  ULOP3.LUT UR4, UR6, 0x3, URZ, 0xc0, !UPT ;  /* 0x0000000306047892 */ /* 0x000fc8000f8ec0ff */
[----:B------:R-:W-:-:S03]  /*3a00*/  UISETP.NE.AND UP1, UPT, UR4, URZ, UPT ;  /* 0x000000ff0400728c */ /* 0x000fc6000bf25270 */
[----:B------:R-:W-:Y:S08]  /*3a10*/  BRA.U !UP0, `(.L_x_53) ;  /* 0x0000000108d87547 */ /* 0x000ff0000b800000 */
[----:B------:R-:W0:Y:S01]  /*3a20*/  LDC.64 R26, c[0x0][0x3a0] ;  /* 0x0000e800ff1a7b82 */ /* 0x000e220000000a00 */
[C---:B------:R-:W-:Y:S01]  /*3a30*/  LEA R24, R5.reuse, R0, 0x3 ;  /* 0x0000000005187211 */ /* 0x040fe200078e18ff */
[----:B------:R-:W1:Y:S04]  /*3a40*/  LDCU UR5, c[0x0][0x3b0] ;  /* 0x00007600ff0577ac */ /* 0x000e680008000800 */
[----:B------:R-:W2:Y:S02]  /*3a50*/  LDL.128 R8, [R24] ;  /* 0x0000000018087983 */ /* 0x000ea40000100c00 */
[----:B------:R-:W3:Y:S02]  /*3a60*/  LDC.64 R16, c[0x0][0x3b8] ;  /* 0x0000ee00ff107b82 */ /* 0x000ee40000000a00 */
[----:B------:R4:W5:Y:S01]  /*3a70*/  LDL.128 R12, [R24+0x10] ;  /* 0x00001000180c7983 */ /* 0x0009620000100c00 */
[----:B0-----:R-:W-:-:S05]  /*3a80*/  IMAD.WIDE.U32 R26, R5, 0x8, R26 ;  /* 0x00000008051a7825 */ /* 0x001fca00078e001a */
[----:B------:R-:W4:Y:S04]  /*3a90*/  LDG.E.64.CONSTANT R22, desc[UR8][R26.64] ;  /* 0x000000081a167981 */ /* 0x000f28000c1e9b00 */
[----:B------:R-:W5:Y:S04]  /*3aa0*/  LDG.E.64.CONSTANT R20, desc[UR8][R26.64+0x8] ;  /* 0x000008081a147981 */ /* 0x000f68000c1e9b00 */
[----:B------:R-:W5:Y:S04]  /*3ab0*/  LDG.E.64.CONSTANT R18, desc[UR8][R26.64+0x10] ;  /* 0x000010081a127981 */ /* 0x000f68000c1e9b00 */
[----:B------:R0:W5:Y:S01]  /*3ac0*/  LDG.E.64.CONSTANT R6, desc[UR8][R26.64+0x18] ;  /* 0x000018081a067981 */ /* 0x000162000c1e9b00 */
[----:B-1----:R-:W-:-:S04]  /*3ad0*/  ISETP.NE.AND P0, PT, R5, UR5, PT ;  /* 0x0000000505007c0c */ /* 0x002fc8000bf05270 */
[----:B---3--:R-:W-:-:S04]  /*3ae0*/  SEL R25, R16, RZ, !P0 ;  /* 0x000000ff10197207 */ /* 0x008fc80004000000 */
[----:B--2---:R-:W-:Y:S02]  /*3af0*/  IADD3 R25, P1, PT, R8, R25, RZ ;  /* 0x0000001908197210 */ /* 0x004fe40007f3e0ff */
[----:B------:R-:W-:-:S05]  /*3b00*/  SEL R8, R17, RZ, !P0 ;  /* 0x000000ff11087207 */ /* 0x000fca0004000000 */
[----:B------:R-:W-:Y:S01]  /*3b10*/  IMAD.X R9, R9, 0x1, R8, P1 ;  /* 0x0000000109097824 */ /* 0x000fe200008e0608 */
[----:B------:R-:W-:-:S04]  /*3b20*/  IADD3 R8, PT, PT, R5, 0x1, RZ ;  /* 0x0000000105087810 */ /* 0x000fc80007ffe0ff */
[----:B------:R-:W-:Y:S01]  /*3b30*/  ISETP.NE.AND P0, PT, R8, UR5, PT ;  /* 0x0000000508007c0c */ /* 0x000fe2000bf05270 */
[----:B------:R-:W-:-:S03]  /*3b40*/  IMAD.MOV.U32 R8, RZ, RZ, R3 ;  /* 0x000000ffff087224 */ /* 0x000fc600078e0003 */
[----:B------:R-:W-:Y:S01]  /*3b50*/  SEL R3, R16, RZ, !P0 ;  /* 0x000000ff10037207 */ /* 0x000fe20004000000 */
[----:B----4-:R-:W-:Y:S01]  /*3b60*/  IMAD R24, R9, R22, RZ ;  /* 0x0000001609187224 */ /* 0x010fe200078e02ff */
[----:B------:R-:W-:Y:S01]  /*3b70*/  MOV R9, R4 ;  /* 0x0000000400097202 */ /* 0x000fe20000000f00 */
[----:B------:R-:W-:Y:S02]  /*3b80*/  VIADD R4, R5, 0x2 ;  /* 0x0000000205047836 */ /* 0x000fe40000000000 */
[-C--:B0-----:R-:W-:Y:S01]  /*3b90*/  IMAD R27, R23, R25.reuse, R24 ;  /* 0x00000019171b7224 */ /* 0x081fe200078e0218 */
[----:B------:R-:W-:Y:S01]  /*3ba0*/  IADD3 R23, P1, PT, R3, R10, RZ ;  /* 0x0000000a03177210 */ /* 0x000fe20007f3e0ff */
[----:B------:R-:W-:Y:S01]  /*3bb0*/  IMAD.WIDE.U32 R8, R22, R25, R8 ;  /* 0x0000001916087225 */ /* 0x000fe200078e0008 */
[----:B------:R-:W-:Y:S02]  /*3bc0*/  SEL R25, R17, RZ, !P0 ;  /* 0x000000ff11197207 */ /* 0x000fe40004000000 */
[----:B------:R-:W-:-:S02]  /*3bd0*/  IADD3 R3, PT, PT, R5, 0x3, RZ ;  /* 0x0000000305037810 */ /* 0x000fc40007ffe0ff */
[----:B------:R-:W-:Y:S01]  /*3be0*/  ISETP.NE.AND P0, PT, R4, UR5, PT ;  /* 0x0000000504007c0c */ /* 0x000fe2000bf05270 */
[----:B------:R-:W-:Y:S01]  /*3bf0*/  IMAD.X R11, R25, 0x1, R11, P1 ;  /* 0x00000001190b7824 */ /* 0x000fe200008e060b */
[----:B------:R-:W-:Y:S02]  /*3c00*/  ISETP.NE.AND P1, PT, R3, UR5, PT ;  /* 0x0000000503007c0c */ /* 0x000fe4000bf25270 */
[----:B------:R-:W-:Y:S01]  /*3c10*/  SEL R3, R16, RZ, !P0 ;  /* 0x000000ff10037207 */ /* 0x000fe20004000000 */
[----:B-----5:R-:W-:Y:S01]  /*3c20*/  IMAD R4, R11, R20, RZ ;  /* 0x000000140b047224 */ /* 0x020fe200078e02ff */
[----:B------:R-:W-:Y:S02]  /*3c30*/  IADD3 R9, PT, PT, R9, R27, RZ ;  /* 0x0000001b09097210 */ /* 0x000fe40007ffe0ff */
[----:B------:R-:W-:Y:S02]  /*3c40*/  SEL R11, R17, RZ, !P0 ;  /* 0x000000ff110b7207 */ /* 0x000fe40004000000 */
[----:B------:R-:W-:Y:S01]  /*3c50*/  IADD3 R3, P0, PT, R12, R3, RZ ;  /* 0x000000030c037210 */ /* 0x000fe20007f1e0ff */
[----:B------:R-:W-:-:S02]  /*3c60*/  IMAD R25, R21, R23, R4 ;  /* 0x0000001715197224 */ /* 0x000fc400078e0204 */
[----:B------:R-:W-:Y:S01]  /*3c70*/  IMAD.WIDE.U32 R20, R20, R23, R8 ;  /* 0x0000001714147225 */ /* 0x000fe200078e0008 */
[----:B------:R-:W-:-:S03]  /*3c80*/  SEL R9, R16, RZ, !P1 ;  /* 0x000000ff10097207 */ /* 0x000fc60004800000 */
[----:B------:R-:W-:Y:S01]  /*3c90*/  IMAD.X R13, R13, 0x1, R11, P0 ;  /* 0x000000010d0d7824 */ /* 0x000fe200000e060b */
[----:B------:R-:W-:Y:S02]  /*3ca0*/  IADD3 R21, PT, PT, R21, R25, RZ ;  /* 0x0000001915157210 */ /* 0x000fe40007ffe0ff */
[----:B------:R-:W-:Y:S01]  /*3cb0*/  SEL R17, R17, RZ, !P1 ;  /* 0x000000ff11117207 */ /* 0x000fe20004800000 */
[----:B------:R-:W-:Y:S01]  /*3cc0*/  IMAD R13, R13, R18, RZ ;  /* 0x000000120d0d7224 */ /* 0x000fe200078e02ff */
[----:B------:R-:W-:-:S03]  /*3cd0*/  IADD3 R9, P0, PT, R9, R14, RZ ;  /* 0x0000000e09097210 */ /* 0x000fc60007f1e0ff */
[-C--:B------:R-:W-:Y:S02]  /*3ce0*/  IMAD R13, R19, R3.reuse, R13 ;  /* 0x00000003130d7224 */ /* 0x080fe400078e020d */
[----:B------:R-:W-:-:S04]  /*3cf0*/  IMAD.WIDE.U32 R18, R18, R3, R20 ;  /* 0x0000000312127225 */ /* 0x000fc800078e0014 */
[----:B------:R-:W-:Y:S01]  /*3d00*/  IMAD.X R15, R17, 0x1, R15, P0 ;  /* 0x00000001110f7824 */ /* 0x000fe200000e060f */
[----:B------:R-:W-:-:S03]  /*3d10*/  IADD3 R19, PT, PT, R19, R13, RZ ;  /* 0x0000000d13137210 */ /* 0x000fc60007ffe0ff */
[----:B------:R-:W-:-:S04]  /*3d20*/  IMAD R15, R15, R6, RZ ;  /* 0x000000060f0f7224 */ /* 0x000fc800078e02ff */
[-C--:B------:R-:W-:Y:S02]  /*3d30*/  IMAD R15, R7, R9.reuse, R15 ;  /* 0x00000009070f7224 */ /* 0x080fe400078e020f */
[----:B------:R-:W-:-:S04]  /*3d40*/  IMAD.WIDE.U32 R6, R6, R9, R18 ;  /* 0x0000000906067225 */ /* 0x000fc800078e0012 */
[----:B------:R-:W-:Y:S01]  /*3d50*/  VIADD R5, R5, 0x4 ;  /* 0x0000000405057836 */ /* 0x000fe20000000000 */
[----:B------:R-:W-:Y:S01]  /*3d60*/  IADD3 R4, PT, PT, R7, R15, RZ ;  /* 0x0000000f07047210 */ /* 0x000fe20007ffe0ff */
[----:B------:R-:W-:-:S07]  /*3d70*/  IMAD.MOV.U32 R3, RZ, RZ, R6 ;  /* 0x000000ffff037224 */ /* 0x000fce00078e0006 */
.L_x_53:
[----:B------:R-:W-:Y:S05]  /*3d80*/  BRA.U !UP1, `(.L_x_0) ;  /* 0x0000000109dc7547 */ /* 0x000fea000b800000 */
[----:B------:R-:W-:Y:S02]  /*3d90*/  UISETP.NE.AND UP0, UPT, UR4, 0x1, UPT ;  /* 0x000000010400788c */ /* 0x000fe4000bf05270 */
[----:B------:R-:W-:-:S04]  /*3da0*/  ULOP3.LUT UR6, UR6, 0x1, URZ, 0xc0, !UPT ;  /* 0x0000000106067892 */ /* 0x000fc8000f8ec0ff */
[----:B------:R-:W-:-:S03]  /*3db0*/  UISETP.NE.U32.AND UP1, UPT, UR6, 0x1, UPT ;  /* 0x000000010600788c */ /* 0x000fc6000bf25070 */
[----:B------:R-:W-:Y:S08]  /*3dc0*/  BRA.U !UP0, `(.L_x_54) ;  /* 0x00000001087c7547 */ /* 0x000ff0000b800000 */
[----:B------:R-:W0:Y:S01]  /*3dd0*/  LDC.64 R6, c[0x0][0x3a0] ;  /* 0x0000e800ff067b82 */ /* 0x000e220000000a00 */
[C---:B------:R-:W-:Y:S01]  /*3de0*/  LEA R8, R5.reuse, R0, 0x3 ;  /* 0x0000000005087211 */ /* 0x040fe200078e18ff */
[----:B------:R-:W1:Y:S05]  /*3df0*/  LDCU UR4, c[0x0][0x3b0] ;  /* 0x00007600ff0477ac */ /* 0x000e6a0008000800 */
[----:B------:R-:W2:Y:S01]  /*3e00*/  LDL.128 R8, [R8] ;  /* 0x0000000008087983 */ /* 0x000ea20000100c00 */
[----:B------:R-:W3:Y:S01]  /*3e10*/  LDC.64 R14, c[0x0][0x3b8] ;  /* 0x0000ee00ff0e7b82 */ /* 0x000ee20000000a00 */
[----:B0-----:R-:W-:-:S05]  /*3e20*/  IMAD.WIDE.U32 R16, R5, 0x8, R6 ;  /* 0x0000000805107825 */ /* 0x001fca00078e0006 */
[----:B------:R-:W4:Y:S04]  /*3e30*/  LDG.E.64.CONSTANT R12, desc[UR8][R16.64] ;  /* 0x00000008100c7981 */ /* 0x000f28000c1e9b00 */
[----:B------:R-:W5:Y:S01]  /*3e40*/  LDG.E.64.CONSTANT R6, desc[UR8][R16.64+0x8] ;  /* 0x0000080810067981 */ /* 0x000f62000c1e9b00 */
[C---:B-1----:R-:W-:Y:S01]  /*3e50*/  ISETP.NE.AND P0, PT, R5.reuse, UR4, PT ;  /* 0x0000000405007c0c */ /* 0x042fe2000bf05270 */
[C---:B------:R-:W-:Y:S02]  /*3e60*/  VIADD R18, R5.reuse, 0x1 ;  /* 0x0000000105127836 */ /* 0x040fe40000000000 */
[----:B------:R-:W-:Y:S01]  /*3e70*/  VIADD R5, R5, 0x2 ;  /* 0x0000000205057836 */ /* 0x000fe20000000000 */
[----:B---3--:R-:W-:Y:S02]  /*3e80*/  SEL R19, R14, RZ, !P0 ;  /* 0x000000ff0e137207 */ /* 0x008fe40004000000 */
[----:B------:R-:W-:-:S02]  /*3e90*/  SEL R21, R15, RZ, !P0 ;  /* 0x000000ff0f157207 */ /* 0x000fc40004000000 */
[----:B------:R-:W-:-:S04]  /*3ea0*/  ISETP.NE.AND P1, PT, R18, UR4, PT ;  /* 0x0000000412007c0c */ /* 0x000fc8000bf25270 */
[----:B------:R-:W-:Y:S02]  /*3eb0*/  SEL R23, R14, RZ, !P1 ;  /* 0x000000ff0e177207 */ /* 0x000fe40004800000 */
[----:B------:R-:W-:Y:S02]  /*3ec0*/  SEL R15, R15, RZ, !P1 ;  /* 0x000000ff0f0f7207 */ /* 0x000fe40004800000 */
[----:B--2---:R-:W-:Y:S02]  /*3ed0*/  IADD3 R19, P0, PT, R8, R19, RZ ;  /* 0x0000001308137210 */ /* 0x004fe40007f1e0ff */
[----:B------:R-:W-:Y:S02]  /*3ee0*/  MOV R8, R3 ;  /* 0x0000000300087202 */ /* 0x000fe40000000f00 */
[----:B------:R-:W-:Y:S01]  /*3ef0*/  IADD3.X R21, PT, PT, R9, R21, RZ, P0, !PT ;  /* 0x0000001509157210 */ /* 0x000fe200007fe4ff */
[----:B------:R-:W-:Y:S01]  /*3f00*/  IMAD.MOV.U32 R9, RZ, RZ, R4 ;  /* 0x000000ffff097224 */ /* 0x000fe200078e0004 */
[----:B------:R-:W-:-:S05]  /*3f10*/  IADD3 R23, P0, PT, R23, R10, RZ ;  /* 0x0000000a17177210 */ /* 0x000fca0007f1e0ff */
[----:B------:R-:W-:Y:S02]  /*3f20*/  IMAD.X R15, R15, 0x1, R11, P0 ;  /* 0x000000010f0f7824 */ /* 0x000fe400000e060b */
[----:B----4-:R-:W-:Y:S02]  /*3f30*/  IMAD R21, R21, R12, RZ ;  /* 0x0000000c15157224 */ /* 0x010fe400078e02ff */
[----:B------:R-:W-:-:S04]  /*3f40*/  IMAD.WIDE.U32 R8, R12, R19, R8 ;  /* 0x000000130c087225 */ /* 0x000fc800078e0008 */
[----:B------:R-:W-:Y:S02]  /*3f50*/  IMAD R21, R13, R19, R21 ;  /* 0x000000130d157224 */ /* 0x000fe400078e0215 */
[----:B-----5:R-:W-:-:S03]  /*3f60*/  IMAD R15, R15, R6, RZ ;  /* 0x000000060f0f7224 */ /* 0x020fc600078e02ff */
[----:B------:R-:W-:Y:S01]  /*3f70*/  IADD3 R9, PT, PT, R9, R21, RZ ;  /* 0x0000001509097210 */ /* 0x000fe20007ffe0ff */
[-C--:B------:R-:W-:Y:S02]  /*3f80*/  IMAD R15, R7, R23.reuse, R15 ;  /* 0x00000017070f7224 */ /* 0x080fe400078e020f */
[----:B------:R-:W-:-:S04]  /*3f90*/  IMAD.WIDE.U32 R6, R6, R23, R8 ;  /* 0x0000001706067225 */ /* 0x000fc800078e0008 */
[----:B------:R-:W-:Y:S01]  /*3fa0*/  IMAD.MOV.U32 R3, RZ, RZ, R6 ;  /* 0x000000ffff037224 */ /* 0x000fe200078e0006 */
[----:B------:R-:W-:-:S07]  /*3fb0*/  IADD3 R4, PT, PT, R7, R15, RZ ;  /* 0x0000000f07047210 */ /* 0x000fce0007ffe0ff */
.L_x_54:
[----:B------:R-:W-:Y:S05]  /*3fc0*/  BRA.U UP1, `(.L_x_0) ;  /* 0x00000001014c7547 */ /* 0x000fea000b800000 */
[----:B------:R-:W0:Y:S01]  /*3fd0*/  LDC.64 R8, c[0x0][0x3a0] ;  /* 0x0000e800ff087b82 */ /* 0x000e220000000a00 */
[C---:B------:R-:W-:Y:S01]  /*3fe0*/  LEA R6, R5.reuse, R0, 0x3 ;  /* 0x0000000005067211 */ /* 0x040fe200078e18ff */
[----:B------:R-:W1:Y:S05]  /*3ff0*/  LDCU UR4, c[0x0][0x3b0] ;  /* 0x00007600ff0477ac */ /* 0x000e6a0008000800 */
[----:B------:R-:W2:Y:S01]  /*4000*/  LDL.64 R6, [R6] ;  /* 0x0000000006067983 */ /* 0x000ea20000100a00 */
[----:B------:R-:W3:Y:S01]  /*4010*/  LDC.64 R12, c[0x0][0x3b8] ;  /* 0x0000ee00ff0c7b82 */ /* 0x000ee20000000a00 */
[----:B0-----:R-:W-:-:S06]  /*4020*/  IMAD.WIDE.U32 R8, R5, 0x8, R8 ;  /* 0x0000000805087825 */ /* 0x001fcc00078e0008 */
[----:B------:R-:W4:Y:S01]  /*4030*/  LDG.E.64.CONSTANT R8, desc[UR8][R8.64] ;  /* 0x0000000808087981 */ /* 0x000f22000c1e9b00 */
[----:B-1----:R-:W-:-:S04]  /*4040*/  ISETP.NE.AND P0, PT, R5, UR4, PT ;  /* 0x0000000405007c0c */ /* 0x002fc8000bf05270 */
[----:B---3--:R-:W-:Y:S02]  /*4050*/  SEL R11, R12, RZ, !P0 ;  /* 0x000000ff0c0b7207 */ /* 0x008fe40004000000 */
[----:B------:R-:W-:Y:S02]  /*4060*/  SEL R5, R13, RZ, !P0 ;  /* 0x000000ff0d057207 */ /* 0x000fe40004000000 */
[----:B--2---:R-:W-:-:S05]  /*4070*/  IADD3 R11, P0, PT, R6, R11, RZ ;  /* 0x0000000b060b7210 */ /* 0x004fca0007f1e0ff */
[----:B------:R-:W-:Y:S01]  /*4080*/  IMAD.X R7, R7, 0x1, R5, P0 ;  /* 0x0000000107077824 */ /* 0x000fe200000e0605 */
[----:B------:R-:W-:Y:S01]  /*4090*/  MOV R5, R4 ;  /* 0x0000000400057202 */ /* 0x000fe20000000f00 */
[----:B------:R-:W-:Y:S02]  /*40a0*/  IMAD.MOV.U32 R4, RZ, RZ, R3 ;  /* 0x000000ffff047224 */ /* 0x000fe400078e0003 */
[----:B----4-:R-:W-:Y:S02]  /*40b0*/  IMAD R7, R7, R8, RZ ;  /* 0x0000000807077224 */ /* 0x010fe400078e02ff */
[----:B------:R-:W-:-:S04]  /*40c0*/  IMAD.WIDE.U32 R4, R8, R11, R4 ;  /* 0x0000000b08047225 */ /* 0x000fc800078e0004 */
[----:B------:R-:W-:Y:S01]  /*40d0*/  IMAD R7, R9, R11, R7 ;  /* 0x0000000b09077224 */ /* 0x000fe200078e0207 */
[----:B------:R-:W-:-:S03]  /*40e0*/  MOV R3, R4 ;  /* 0x0000000400037202 */ /* 0x000fc60000000f00 */
[----:B------:R-:W-:-:S07]  /*40f0*/  IMAD.IADD R4, R5, 0x1, R7 ;  /* 0x0000000105047824 */ /* 0x000fce00078e0207 */
.L_x_0:
[----:B------:R-:W0:Y:S02]  /*4100*/  LDC.64 R8, c[0x0][0x3c0] ;  /* 0x0000f000ff087b82 */ /* 0x000e240000000a00 */
[----:B0-----:R-:W-:Y:S02]  /*4110*/  ISETP.GE.U32.AND P0, PT, R8, 0x8, PT ;  /* 0x000000080800780c */ /* 0x001fe40003f06070 */
[----:B------:R-:W-:Y:S02]  /*4120*/  SHF.R.S32.HI R5, RZ, 0x1f, R9 ;  /* 0x0000001fff057819 */ /* 0x000fe40000011409 */
[----:B------:R-:W-:Y:S02]  /*4130*/  ISETP.GE.AND.EX P0, PT, R9, RZ, PT, P0 ;  /* 0x000000ff0900720c */ /* 0x000fe40003f06300 */
[----:B------:R-:W-:-:S04]  /*4140*/  LEA.HI R6, P1, R5, R8, RZ, 0x3 ;  /* 0x0000000805067211 */ /* 0x000fc800078318ff */
[C---:B------:R-:W-:Y:S02]  /*4150*/  LOP3.LUT R5, R6.reuse, 0xfffffff8, RZ, 0xc0, !PT ;  /* 0xfffffff806057812 */ /* 0x040fe400078ec0ff */
[----:B------:R-:W-:Y:S02]  /*4160*/  IADD3.X R7, PT, PT, RZ, R9, RZ, P1, !PT ;  /* 0x00000009ff077210 */ /* 0x000fe40000ffe4ff */
[----:B------:R-:W-:Y:S02]  /*4170*/  IADD3 R0, P1, PT, -R5, R8, RZ ;  /* 0x0000000805007210 */ /* 0x000fe40007f3e1ff */
[--C-:B------:R-:W-:Y:S02]  /*4180*/  SHF.R.S64 R5, R6, 0x3, R7.reuse ;  /* 0x0000000306057819 */ /* 0x100fe40000001007 */
[--C-:B------:R-:W-:Y:S01]  /*4190*/  SHF.R.S32.HI R6, RZ, 0x3, R7.reuse ;  /* 0x00000003ff067819 */ /* 0x100fe20000011407 */
[----:B------:R-:W-:Y:S01]  /*41a0*/  IMAD.X R7, R9, 0x1, ~R7, P1 ;  /* 0x0000000109077824 */ /* 0x000fe200008e0e07 */
[----:B------:R-:W-:Y:S07]  /*41b0*/  @!P0 BRA `(.L_x_55) ;  /* 0x00000008006c8947 */ /* 0x000fee0003800000 */
[C---:B------:R-:W-:Y:S01]  /*41c0*/  IADD3 R10, P0, PT, R5.reuse, -0x1, RZ ;  /* 0xffffffff050a7810 */ /* 0x040fe20007f1e0ff */
[----:B------:R-:W-:Y:S01]  /*41d0*/  HFMA2 R28, -RZ, RZ, 0, 0 ;  /* 0x00000000ff1c7431 */ /* 0x000fe200000001ff */
[----:B------:R-:W-:Y:S01]  /*41e0*/  LOP3.LUT R23, R5, 0xf, RZ, 0xc0, !PT ;  /* 0x0000000f05177812 */ /* 0x000fe200078ec0ff */
[----:B------:R-:W-:Y:S01]  /*41f0*/  IMAD.MOV.U32 R22, RZ, RZ, RZ ;  /* 0x000000ffff167224 */ /* 0x000fe200078e00ff */
[----:B------:R-:W-:Y:S02]  /*4200*/  ISETP.GE.U32.AND P1, PT, R10, 0xf, PT ;  /* 0x0000000f0a00780c */ /* 0x000fe40003f26070 */
[----:B------:R-:W-:Y:S02]  /*4210*/  IADD3.X R10, PT, PT, R6, -0x1, RZ, P0, !PT ;  /* 0xffffffff060a7810 */ /* 0x000fe400007fe4ff */
[----:B------:R-:W-:Y:S02]  /*4220*/  ISETP.NE.U32.AND P0, PT, R23, RZ, PT ;  /* 0x000000ff1700720c */ /* 0x000fe40003f05070 */
[----:B------:R-:W-:-:S02]  /*4230*/  ISETP.GE.U32.AND.EX P1, PT, R10, RZ, PT, P1 ;  /* 0x000000ff0a00720c */ /* 0x000fc40003f26110 */
[----:B------:R-:W-:-:S11]  /*4240*/  ISETP.NE.AND.EX P0, PT, RZ, RZ, PT, P0 ;  /* 0x000000ffff00720c */ /* 0x000fd60003f05300 */
[----:B------:R-:W-:Y:S05]  /*4250*/  @!P1 BRA `(.L_x_56) ;  /* 0x0000000000e89947 */ /* 0x000fea0003800000 */
[----:B------:R-:W0:Y:S01]  /*4260*/  LDCU.128 UR4, c[0x0][0x380] ;  /* 0x00007000ff0477ac */ /* 0x000e220008000c00 */
[----:B------:R-:W-:Y:S01]  /*4270*/  IMAD R14, R4, R8, RZ ;  /* 0x00000008040e7224 */ /* 0x000fe200078e02ff */
[----:B------:R-:W-:Y:S02]  /*4280*/  LOP3.LUT R28, R5, 0xfffffff0, RZ, 0xc0, !PT ;  /* 0xfffffff0051c7812 */ /* 0x000fe400078ec0ff */
[----:B------:R-:W-:Y:S01]  /*4290*/  LOP3.LUT R22, R6, 0xfffffff, RZ, 0xc0, !PT ;  /* 0x0fffffff06167812 */ /* 0x000fe200078ec0ff */
[----:B------:R-:W-:Y:S02]  /*42a0*/  IMAD R27, R3, R9, R14 ;  /* 0x00000009031b7224 */ /* 0x000fe400078e020e */
[----:B------:R-:W-:Y:S01]  /*42b0*/  IMAD.MOV.U32 R25, RZ, RZ, R28 ;  /* 0x000000ffff197224 */ /* 0x000fe200078e001c */
[----:B------:R-:W-:Y:S01]  /*42c0*/  MOV R24, R22 ;  /* 0x0000001600187202 */ /* 0x000fe20000000f00 */
[----:B0-----:R-:W-:-:S04]  /*42d0*/  IMAD.WIDE.U32 R12, R2, R8, UR4 ;  /* 0x00000004020c7e25 */ /* 0x001fc8000f8e0008 */
[----:B------:R-:W-:Y:S01]  /*42e0*/  IMAD.WIDE.U32 R10, R3, R8, UR6 ;  /* 0x00000006030a7e25 */ /* 0x000fe2000f8e0008 */
[----:B------:R-:W-:-:S03]  /*42f0*/  IADD3 R29, P1, PT, R12, 0x40, RZ ;  /* 0x000000400c1d7810 */ /* 0x000fc60007f3e0ff */
[----:B------:R-:W-:Y:S01]  /*4300*/  IMAD R13, R2, R9, R13 ;  /* 0x00000009020d7224 */ /* 0x000fe200078e020d */
[----:B------:R-:W-:-:S04]  /*4310*/  IADD3 R26, P2, PT, R10, 0x40, RZ ;  /* 0x000000400a1a7810 */ /* 0x000fc80007f5e0ff */
[----:B------:R-:W-:Y:S01]  /*4320*/  IADD3.X R27, PT, PT, R11, R27, RZ, P2, !PT ;  /* 0x0000001b0b1b7210 */ /* 0x000fe200017fe4ff */
[----:B------:R-:W-:-:S08]  /*4330*/  IMAD.X R11, RZ, RZ, R13, P1 ;  /* 0x000000ffff0b7224 */ /* 0x000fd000008e060d */
.L_x_57:
[----:B------:R-:W-:-:S05]  /*4340*/  MOV R10, R29 ;  /* 0x0000001d000a7202 */ /* 0x000fca0000000f00 */
[----:B0-----:R-:W2:Y:S04]  /*4350*/  LDG.E.64.CONSTANT R20, desc[UR8][R10.64+-0x40] ;  /* 0xffffc0080a147981 */ /* 0x001ea8000c1e9b00 */
[----:B------:R-:W3:Y:S04]  /*4360*/  LDG.E.64.CONSTANT R18, desc[UR8][R10.64+-0x38] ;  /* 0xffffc8080a127981 */ /* 0x000ee8000c1e9b00 */
[----:B------:R-:W4:Y:S04]  /*4370*/  LDG.E.64.CONSTANT R16, desc[UR8][R10.64+-0x30] ;  /* 0xffffd0080a107981 */ /* 0x000f28000c1e9b00 */
[----:B------:R-:W5:Y:S01]  /*4380*/  LDG.E.64.CONSTANT R14, desc[UR8][R10.64+-0x28] ;  /* 0xffffd8080a0e7981 */ /* 0x000f62000c1e9b00 */
[----:B------:R-:W-:Y:S01]  /*4390*/  IMAD.MOV.U32 R12, RZ, RZ, R26 ;  /* 0x000000ffff0c7224 */ /* 0x000fe200078e001a */
[----:B------:R-:W-:-:S05]  /*43a0*/  MOV R13, R27 ;  /* 0x0000001b000d7202 */ /* 0x000fca0000000f00 */
[----:B--2---:R0:W-:Y:S04]  /*43b0*/  STG.E.64 desc[UR8][R12.64+-0x40], R20 ;  /* 0xffffc0140c007986 */ /* 0x0041e8000c101b08 */
[----:B---3--:R1:W-:Y:S04]  /*43c0*/  STG.E.64 desc[UR8][R12.64+-0x38], R18 ;  /* 0xffffc8120c007986 */ /* 0x0083e8000c101b08 */
[----:B----4-:R2:W-:Y:S04]  /*43d0*/  STG.E.64 desc[UR8][R12.64+-0x30], R16 ;  /* 0xffffd0100c007986 */ /* 0x0105e8000c101b08 */
[----:B-----5:R3:W-:Y:S04]  /*43e0*/  STG.E.64 desc[UR8][R12.64+-0x28], R14 ;  /* 0xffffd80e0c007986 */ /* 0x0207e8000c101b08 */
[----:B0-----:R-:W4:Y:S04]  /*43f0*/  LDG.E.64.CONSTANT R20, desc[UR8][R10.64+-0x20] ;  /* 0xffffe0080a147981 */ /* 0x001f28000c1e9b00 */
[----:B-1----:R-:W5:Y:S04]  /*4400*/  LDG.E.64.CONSTANT R18, desc[UR8][R10.64+-0x18] ;  /* 0xffffe8080a127981 */ /* 0x002f68000c1e9b00 */
[----:B--2---:R-:W2:Y:S04]  /*4410*/  LDG.E.64.CONSTANT R16, desc[UR8][R10.64+-0x10] ;  /* 0xfffff0080a107981 */ /* 0x004ea8000c1e9b00 */
[----:B---3--:R-:W3:Y:S04]  /*4420*/  LDG.E.64.CONSTANT R14, desc[UR8][R10.64+-0x8] ;  /* 0xfffff8080a0e7981 */ /* 0x008ee8000c1e9b00 */
[----:B----4-:R0:W-:Y:S04]  /*4430*/  STG.E.64 desc[UR8][R12.64+-0x20], R20 ;  /* 0xffffe0140c007986 */ /* 0x0101e8000c101b08 */
[----:B-----5:R1:W-:Y:S04]  /*4440*/  STG.E.64 desc[UR8][R12.64+-0x18], R18 ;  /* 0xffffe8120c007986 */ /* 0x0203e8000c101b08 */
[----:B--2---:R2:W-:Y:S04]  /*4450*/  STG.E.64 desc[UR8][R12.64+-0x10], R16 ;  /* 0xfffff0100c007986 */ /* 0x0045e8000c101b08 */
[----:B---3--:R3:W-:Y:S04]  /*4460*/  STG.E.64 desc[UR8][R12.64+-0x8], R14 ;  /* 0xfffff80e0c007986 */ /* 0x0087e8000c101b08 */
        /* <DEDUP_REMOVED lines=11> */
[----:B---3--:R0:W3:Y:S01]  /*4520*/  LDG.E.64.CONSTANT R14, desc[UR8][R10.64+0x30] ;  /* 0x000030080a0e7981 */ /* 0x0080e2000c1e9b00 */
[----:B------:R-:W-:-:S04]  /*4530*/  IADD3 R25, P1, PT, R25, -0x10, RZ ;  /* 0xfffffff019197810 */ /* 0x000fc80007f3e0ff */
[----:B------:R-:W-:Y:S02]  /*4540*/  IADD3.X R24, PT, PT, R24, -0x1, RZ, P1, !PT ;  /* 0xffffffff18187810 */ /* 0x000fe40000ffe4ff */
[----:B------:R-:W-:-:S04]  /*4550*/  ISETP.NE.U32.AND P1, PT, R25, RZ, PT ;  /* 0x000000ff1900720c */ /* 0x000fc80003f25070 */
[----:B------:R-:W-:Y:S02]  /*4560*/  ISETP.NE.AND.EX P1, PT, R24, RZ, PT, P1 ;  /* 0x000000ff1800720c */ /* 0x000fe40003f25310 */
[----:B------:R-:W-:Y:S02]  /*4570*/  IADD3 R29, P2, PT, R10, 0x80, RZ ;  /* 0x000000800a1d7810 */ /* 0x000fe40007f5e0ff */
[----:B------:R-:W-:-:S03]  /*4580*/  IADD3 R26, P3, PT, R12, 0x80, RZ ;  /* 0x000000800c1a7810 */ /* 0x000fc60007f7e0ff */
[----:B0-----:R-:W-:Y:S01]  /*4590*/  IMAD.X R11, RZ, RZ, R11, P2 ;  /* 0x000000ffff0b7224 */ /* 0x001fe200010e060b */
[----:B------:R-:W-:Y:S01]  /*45a0*/  IADD3.X R27, PT, PT, RZ, R13, RZ, P3, !PT ;  /* 0x0000000dff1b7210 */ /* 0x000fe20001ffe4ff */
[----:B----4-:R0:W-:Y:S04]  /*45b0*/  STG.E.64 desc[UR8][R12.64+0x20], R20 ;  /* 0x000020140c007986 */ /* 0x0101e8000c101b08 */
[----:B-----5:R0:W-:Y:S04]  /*45c0*/  STG.E.64 desc[UR8][R12.64+0x28], R18 ;  /* 0x000028120c007986 */ /* 0x0201e8000c101b08 */
[----:B--2---:R0:W-:Y:S04]  /*45d0*/  STG.E.64 desc[UR8][R12.64+0x38], R16 ;  /* 0x000038100c007986 */ /* 0x0041e8000c101b08 */
[----:B---3--:R0:W-:Y:S01]  /*45e0*/  STG.E.64 desc[UR8][R12.64+0x30], R14 ;  /* 0x0000300e0c007986 */ /* 0x0081e2000c101b08 */
[----:B------:R-:W-:Y:S05]  /*45f0*/  @P1 BRA `(.L_x_57) ;  /* 0xfffffffc00501947 */ /* 0x000fea000383ffff */
.L_x_56:
[----:B------:R-:W-:Y:S05]  /*4600*/  @!P0 BRA `(.L_x_55) ;  /* 0x0000000400588947 */ /* 0x000fea0003800000 */
[----:B------:R-:W0:Y:S01]  /*4610*/  LDCU.128 UR4, c[0x0][0x380] ;  /* 0x00007000ff0477ac */ /* 0x000e220008000c00 */
[----:B------:R-:W-:Y:S01]  /*4620*/  ISETP.GE.U32.AND P0, PT, R23, 0x8, PT ;  /* 0x000000081700780c */ /* 0x000fe20003f06070 */
[----:B------:R-:W-:Y:S01]  /*4630*/  IMAD R26, R4, R8, RZ ;  /* 0x00000008041a7224 */ /* 0x000fe200078e02ff */
[----:B------:R-:W-:Y:S01]  /*4640*/  LOP3.LUT R24, R5, 0x7, RZ, 0xc0, !PT ;  /* 0x0000000705187812 */ /* 0x000fe200078ec0ff */
[-C--:B------:R-:W-:Y:S01]  /*4650*/  IMAD R25, R2, R9.reuse, RZ ;  /* 0x0000000902197224 */ /* 0x080fe200078e02ff */
[----:B------:R-:W-:Y:S01]  /*4660*/  ISETP.GE.U32.AND.EX P0, PT, RZ, RZ, PT, P0 ;  /* 0x000000ffff00720c */ /* 0x000fe20003f06100 */
[----:B------:R-:W-:Y:S01]  /*4670*/  IMAD R26, R3, R9, R26 ;  /* 0x00000009031a7224 */ /* 0x000fe200078e021a */
[----:B------:R-:W-:-:S04]  /*4680*/  ISETP.NE.U32.AND P1, PT, R24, RZ, PT ;  /* 0x000000ff1800720c */ /* 0x000fc80003f25070 */
[----:B------:R-:W-:Y:S01]  /*4690*/  ISETP.NE.AND.EX P1, PT, RZ, RZ, PT, P1 ;  /* 0x000000ffff00720c */ /* 0x000fe20003f25310 */
[----:B0-----:R-:W-:-:S04]  /*46a0*/  IMAD.WIDE.U32 R12, R3, R8, UR6 ;  /* 0x00000006030c7e25 */ /* 0x001fc8000f8e0008 */
[----:B------:R-:W-:Y:S01]  /*46b0*/  IMAD.WIDE.U32 R10, R2, R8, UR4 ;  /* 0x00000004020a7e25 */ /* 0x000fe2000f8e0008 */
[----:B------:R-:W-:-:S03]  /*46c0*/  IADD3 R23, PT, PT, R26, R13, RZ ;  /* 0x0000000d1a177210 */ /* 0x000fc60007ffe0ff */
[----:B------:R-:W-:Y:S01]  /*46d0*/  IMAD.IADD R27, R11, 0x1, R25 ;  /* 0x000000010b1b7824 */ /* 0x000fe200078e0219 */
[----:B------:R-:W-:Y:S06]  /*46e0*/  @!P0 BRA `(.L_x_58) ;  /* 0x0000000000608947 */ /* 0x000fec0003800000 */
[C---:B------:R-:W-:Y:S01]  /*46f0*/  IMAD.SHL.U32 R15, R28.reuse, 0x8, RZ ;  /* 0x000000081c0f7824 */ /* 0x040fe200078e00ff */
[----:B------:R-:W-:-:S04]  /*4700*/  SHF.L.U64.HI R18, R28, 0x3, R22 ;  /* 0x000000031c127819 */ /* 0x000fc80000010216 */
[----:B------:R-:W-:-:S04]  /*4710*/  IADD3 R20, P0, PT, R15, R10, RZ ;  /* 0x0000000a0f147210 */ /* 0x000fc80007f1e0ff */
[----:B------:R-:W-:-:S05]  /*4720*/  IADD3.X R21, PT, PT, R18, R27, RZ, P0, !PT ;  /* 0x0000001b12157210 */ /* 0x000fca00007fe4ff */
[----:B------:R-:W2:Y:S01]  /*4730*/  LDG.E.64.CONSTANT R16, desc[UR8][R20.64] ;  /* 0x0000000814107981 */ /* 0x000ea2000c1e9b00 */
[----:B------:R-:W-:-:S05]  /*4740*/  IADD3 R14, P0, PT, R15, R12, RZ ;  /* 0x0000000c0f0e7210 */ /* 0x000fca0007f1e0ff */
[----:B------:R-:W-:Y:S02]  /*4750*/  IMAD.X R15, R18, 0x1, R23, P0 ;  /* 0x00000001120f7824 */ /* 0x000fe400000e0617 */
[----:B------:R-:W3:Y:S04]  /*4760*/  LDG.E.64.CONSTANT R18, desc[UR8][R20.64+0x8] ;  /* 0x0000080814127981 */ /* 0x000ee8000c1e9b00 */
[----:B--2---:R0:W-:Y:S04]  /*4770*/  STG.E.64 desc[UR8][R14.64], R16 ;  /* 0x000000100e007986 */ /* 0x0041e8000c101b08 */
[----:B0-----:R-:W2:Y:S04]  /*4780*/  LDG.E.64.CONSTANT R16, desc[UR8][R20.64+0x10] ;  /* 0x0000100814107981 */ /* 0x001ea8000c1e9b00 */
[----:B---3--:R0:W-:Y:S04]  /*4790*/  STG.E.64 desc[UR8][R14.64+0x8], R18 ;  /* 0x000008120e007986 */ /* 0x0081e8000c101b08 */
[----:B0-----:R-:W3:Y:S04]  /*47a0*/  LDG.E.64.CONSTANT R18, desc[UR8][R20.64+0x18] ;  /* 0x0000180814127981 */ /* 0x001ee8000c1e9b00 */
[----:B--2---:R0:W-:Y:S04]  /*47b0*/  STG.E.64 desc[UR8][R14.64+0x10], R16 ;  /* 0x000010100e007986 */ /* 0x0041e8000c101b08 */
[----:B0-----:R-:W2:Y:S04]  /*47c0*/  LDG.E.64.CONSTANT R16, desc[UR8][R20.64+0x20] ;  /* 0x0000200814107981 */ /* 0x001ea8000c1e9b00 */
[----:B---3--:R0:W-:Y:S04]  /*47d0*/  STG.E.64 desc[UR8][R14.64+0x18], R18 ;  /* 0x000018120e007986 */ /* 0x0081e8000c101b08 */
[----:B0-----:R-:W3:Y:S04]  /*47e0*/  LDG.E.64.CONSTANT R18, desc[UR8][R20.64+0x30] ;  /* 0x0000300814127981 */ /* 0x001ee8000c1e9b00 */
[----:B--2---:R0:W-:Y:S04]  /*47f0*/  STG.E.64 desc[UR8][R14.64+0x20], R16 ;  /* 0x000020100e007986 */ /* 0x0041e8000c101b08 */
[----:B0-----:R-:W2:Y:S04]  /*4800*/  LDG.E.64.CONSTANT R16, desc[UR8][R20.64+0x28] ;  /* 0x0000280814107981 */ /* 0x001ea8000c1e9b00 */
[----:B------:R-:W4:Y:S04]  /*4810*/  LDG.E.64.CONSTANT R20, desc[UR8][R20.64+0x38] ;  /* 0x0000380814147981 */ /* 0x000f28000c1e9b00 */
[----:B---3--:R0:W-:Y:S01]  /*4820*/  STG.E.64 desc[UR8][R14.64+0x30], R18 ;  /* 0x000030120e007986 */ /* 0x0081e2000c101b08 */
[----:B------:R-:W-:-:S04]  /*4830*/  IADD3 R28, P0, PT, R28, 0x8, RZ ;  /* 0x000000081c1c7810 */ /* 0x000fc80007f1e0ff */
[----:B------:R-:W-:Y:S01]  /*4840*/  IADD3.X R22, PT, PT, RZ, R22, RZ, P0, !PT ;  /* 0x00000016ff167210 */ /* 0x000fe200007fe4ff */
[----:B--2---:R0:W-:Y:S04]  /*4850*/  STG.E.64 desc[UR8][R14.64+0x28], R16 ;  /* 0x000028100e007986 */ /* 0x0041e8000c101b08 */
[----:B----4-:R0:W-:Y:S04]  /*4860*/  STG.E.64 desc[UR8][R14.64+0x38], R20 ;  /* 0x000038140e007986 */ /* 0x0101e8000c101b08 */
.L_x_58:
[----:B------:R-:W-:Y:S05]  /*4870*/  @!P1 BRA `(.L_x_55) ;  /* 0x0000000000bc9947 */ /* 0x000fea0003800000 */
[----:B------:R-:W-:-:S04]  /*4880*/  ISETP.GE.U32.AND P0, PT, R24, 0x4, PT ;  /* 0x000000041800780c */ /* 0x000fc80003f06070 */
[----:B------:R-:W-:-:S13]  /*4890*/  ISETP.GE.U32.AND.EX P0, PT, RZ, RZ, PT, P0 ;  /* 0x000000ffff00720c */ /* 0x000fda0003f06100 */
[C---:B0-----:R-:W-:Y:S01]  /*48a0*/  @P0 IMAD.SHL.U32 R20, R28.reuse, 0x8, RZ ;  /* 0x000000081c140824 */ /* 0x041fe200078e00ff */
[----:B------:R-:W-:-:S04]  /*48b0*/  @P0 SHF.L.U64.HI R13, R28, 0x3, R22 ;  /* 0x000000031c0d0819 */ /* 0x000fc80000010216 */
[----:B------:R-:W-:-:S04]  /*48c0*/  @P0 IADD3 R10, P1, PT, R20, R10, RZ ;  /* 0x0000000a140a0210 */ /* 0x000fc80007f3e0ff */
[----:B------:R-:W-:-:S05]  /*48d0*/  @P0 IADD3.X R11, PT, PT, R13, R27, RZ, P1, !PT ;  /* 0x0000001b0d0b0210 */ /* 0x000fca0000ffe4ff */
[----:B------:R-:W2:Y:S04]  /*48e0*/  @P0 LDG.E.64.CONSTANT R18, desc[UR8][R10.64] ;  /* 0x000000080a120981 */ /* 0x000ea8000c1e9b00 */
[----:B------:R-:W3:Y:S04]  /*48f0*/  @P0 LDG.E.64.CONSTANT R16, desc[UR8][R10.64+0x8] ;  /* 0x000008080a100981 */ /* 0x000ee8000c1e9b00 */
[----:B------:R-:W4:Y:S04]  /*4900*/  @P0 LDG.E.64.CONSTANT R14, desc[UR8][R10.64+0x10] ;  /* 0x000010080a0e0981 */ /* 0x000f28000c1e9b00 */
[----:B------:R-:W5:Y:S01]  /*4910*/  @P0 LDG.E.64.CONSTANT R10, desc[UR8][R10.64+0x18] ;  /* 0x000018080a0a0981 */ /* 0x000f62000c1e9b00 */
[----:B------:R-:W-:Y:S01]  /*4920*/  @P0 IADD3 R12, P1, PT, R20, R12, RZ ;  /* 0x0000000c140c0210 */ /* 0x000fe20007f3e0ff */
[----:B------:R-:W-:Y:S01]  /*4930*/  HFMA2 R20, -RZ, RZ, 0, 0 ;  /* 0x00000000ff147431 */ /* 0x000fe200000001ff */
[----:B------:R-:W-:-:S02]  /*4940*/  LOP3.LUT R21, R5, 0x3, RZ, 0xc0, !PT ;  /* 0x0000000305157812 */ /* 0x000fc400078ec0ff */
[----:B------:R-:W-:Y:S01]  /*4950*/  @P0 IADD3 R28, P2, PT, R28, 0x4, RZ ;  /* 0x000000041c1c0810 */ /* 0x000fe20007f5e0ff */
[----:B------:R-:W-:Y:S01]  /*4960*/  @P0 IMAD.X R13, R13, 0x1, R23, P1 ;  /* 0x000000010d0d0824 */ /* 0x000fe200008e0617 */
[----:B------:R-:W-:-:S03]  /*4970*/  ISETP.NE.U32.AND P1, PT, R21, RZ, PT ;  /* 0x000000ff1500720c */ /* 0x000fc60003f25070 */
[----:B------:R-:W-:Y:S01]  /*4980*/  @P0 IMAD.X R22, RZ, RZ, R22, P2 ;  /* 0x000000ffff160224 */ /* 0x000fe200010e0616 */
[----:B------:R-:W-:Y:S01]  /*4990*/  ISETP.NE.AND.EX P1, PT, R20, RZ, PT, P1 ;  /* 0x000000ff1400720c */ /* 0x000fe20003f25310 */
[----:B--2---:R1:W-:Y:S04]  /*49a0*/  @P0 STG.E.64 desc[UR8][R12.64], R18 ;  /* 0x000000120c000986 */ /* 0x0043e8000c101b08 */
[----:B---3--:R1:W-:Y:S04]  /*49b0*/  @P0 STG.E.64 desc[UR8][R12.64+0x8], R16 ;  /* 0x000008100c000986 */ /* 0x0083e8000c101b08 */
[----:B----4-:R1:W-:Y:S04]  /*49c0*/  @P0 STG.E.64 desc[UR8][R12.64+0x10], R14 ;  /* 0x0000100e0c000986 */ /* 0x0103e8000c101b08 */
[----:B-----5:R1:W-:Y:S01]  /*49d0*/  @P0 STG.E.64 desc[UR8][R12.64+0x18], R10 ;  /* 0x0000180a0c000986 */ /* 0x0203e2000c101b08 */
[----:B------:R-:W-:Y:S05]  /*49e0*/  @!P1 BRA `(.L_x_55) ;  /* 0x0000000000609947 */ /* 0x000fea0003800000 */
[----:B------:R-:W0:Y:S01]  /*49f0*/  LDCU.128 UR4, c[0x0][0x380] ;  /* 0x00007000ff0477ac */ /* 0x000e220008000c00 */
[C---:B------:R-:W-:Y:S02]  /*4a00*/  SHF.L.U64.HI R23, R28.reuse, 0x3, R22 ;  /* 0x000000031c177819 */ /* 0x040fe40000010216 */
[----:B------:R-:W-:-:S05]  /*4a10*/  SHF.L.U32 R22, R28, 0x3, RZ ;  /* 0x000000031c167819 */ /* 0x000fca00000006ff */
[----:B-1----:R-:W-:-:S04]  /*4a20*/  IMAD.WIDE.U32 R10, R3, R8, R22 ;  /* 0x00000008030a7225 */ /* 0x002fc800078e0016 */
[----:B------:R-:W-:Y:S01]  /*4a30*/  IMAD.WIDE.U32 R22, R2, R8, R22 ;  /* 0x0000000802167225 */ /* 0x000fe200078e0016 */
[----:B0-----:R-:W-:Y:S02]  /*4a40*/  IADD3 R16, P0, PT, R10, UR6, RZ ;  /* 0x000000060a107c10 */ /* 0x001fe4000ff1e0ff */
[----:B------:R-:W-:Y:S02]  /*4a50*/  IADD3 R14, P1, PT, R22, UR4, RZ ;  /* 0x00000004160e7c10 */ /* 0x000fe4000ff3e0ff */
[----:B------:R-:W-:Y:S02]  /*4a60*/  IADD3.X R17, PT, PT, R26, UR7, R11, P0, !PT ;  /* 0x000000071a117c10 */ /* 0x000fe400087fe40b */
[----:B------:R-:W-:-:S09]  /*4a70*/  IADD3.X R15, PT, PT, R25, UR5, R23, P1, !PT ;  /* 0x00000005190f7c10 */ /* 0x000fd20008ffe417 */
.L_x_59:
[----:B--2---:R-:W-:Y:S01]  /*4a80*/  IMAD.MOV.U32 R10, RZ, RZ, R14 ;  /* 0x000000ffff0a7224 */ /* 0x004fe200078e000e */
[----:B------:R-:W-:-:S06]  /*4a90*/  MOV R11, R15 ;  /* 0x0000000f000b7202 */ /* 0x000fcc0000000f00 */
[----:B------:R-:W2:Y:S01]  /*4aa0*/  LDG.E.64.CONSTANT R10, desc[UR8][R10.64] ;  /* 0x000000080a0a7981 */ /* 0x000ea2000c1e9b00 */
[----:B------:R-:W-:Y:S01]  /*4ab0*/  IMAD.MOV.U32 R12, RZ, RZ, R16 ;  /* 0x000000ffff0c7224 */ /* 0x000fe200078e0010 */
[----:B------:R-:W-:Y:S02]  /*4ac0*/  MOV R13, R17 ;  /* 0x00000011000d7202 */ /* 0x000fe40000000f00 */
[----:B------:R-:W-:Y:S02]  /*4ad0*/  IADD3 R21, P0, PT, R21, -0x1, RZ ;  /* 0xffffffff15157810 */ /* 0x000fe40007f1e0ff */
[----:B------:R-:W-:Y:S02]  /*4ae0*/  IADD3 R16, P1, PT, R16, 0x8, RZ ;  /* 0x0000000810107810 */ /* 0x000fe40007f3e0ff */
[----:B------:R-:W-:Y:S02]  /*4af0*/  IADD3.X R20, PT, PT, R20, -0x1, RZ, P0, !PT ;  /* 0xffffffff14147810 */ /* 0x000fe400007fe4ff */
[----:B------:R-:W-:Y:S01]  /*4b00*/  ISETP.NE.U32.AND P0, PT, R21, RZ, PT ;  /* 0x000000ff1500720c */ /* 0x000fe20003f05070 */
[----:B------:R-:W-:Y:S01]  /*4b10*/  IMAD.X R17, RZ, RZ, R17, P1 ;  /* 0x000000ffff117224 */ /* 0x000fe200008e0611 */
[----:B------:R-:W-:-:S02]  /*4b20*/  IADD3 R14, P2, PT, R14, 0x8, RZ ;  /* 0x000000080e0e7810 */ /* 0x000fc40007f5e0ff */
[----:B------:R-:W-:Y:S02]  /*4b30*/  ISETP.NE.AND.EX P0, PT, R20, RZ, PT, P0 ;  /* 0x000000ff1400720c */ /* 0x000fe40003f05300 */
[----:B------:R-:W-:Y:S01]  /*4b40*/  IADD3.X R15, PT, PT, RZ, R15, RZ, P2, !PT ;  /* 0x0000000fff0f7210 */ /* 0x000fe200017fe4ff */
[----:B--2---:R2:W-:Y:S10]  /*4b50*/  STG.E.64 desc[UR8][R12.64], R10 ;  /* 0x0000000a0c007986 */ /* 0x0045f4000c101b08 */
[----:B------:R-:W-:Y:S05]  /*4b60*/  @P0 BRA `(.L_x_59) ;  /* 0xfffffffc00c40947 */ /* 0x000fea000383ffff */
.L_x_55:
[----:B------:R-:W-:-:S04]  /*4b70*/  ISETP.GE.U32.AND P0, PT, R0, 0x1, PT ;  /* 0x000000010000780c */ /* 0x000fc80003f06070 */
[----:B------:R-:W-:-:S13]  /*4b80*/  ISETP.GE.AND.EX P0, PT, R7, RZ, PT, P0 ;  /* 0x000000ff0700720c */ /* 0x000fda0003f06300 */
[----:B------:R-:W-:Y:S05]  /*4b90*/  @!P0 EXIT ;  /* 0x000000000000894d */ /* 0x000fea0003800000 */
[----:B------:R-:W3:Y:S01]  /*4ba0*/  LDCU.128 UR4, c[0x0][0x380] ;  /* 0x00007000ff0477ac */ /* 0x000ee20008000c00 */
[----:B------:R-:W-:Y:S01]  /*4bb0*/  ISETP.GT.U32.AND P0, PT, R0, RZ, PT ;  /* 0x000000ff0000720c */ /* 0x000fe20003f04070 */
[C---:B-12---:R-:W-:Y:S01]  /*4bc0*/  IMAD.SHL.U32 R10, R5.reuse, 0x8, RZ ;  /* 0x00000008050a7824 */ /* 0x046fe200078e00ff */
[----:B------:R-:W-:Y:S01]  /*4bd0*/  SHF.L.U64.HI R11, R5, 0x3, R6 ;  /* 0x00000003050b7819 */ /* 0x000fe20000010206 */
[-C--:B------:R-:W-:Y:S01]  /*4be0*/  IMAD R6, R4, R8.reuse, RZ ;  /* 0x0000000804067224 */ /* 0x080fe200078e02ff */
[----:B------:R-:W-:Y:S01]  /*4bf0*/  ISETP.GT.AND.EX P0, PT, R7, RZ, PT, P0 ;  /* 0x000000ff0700720c */ /* 0x000fe20003f04300 */
[----:B0-----:R-:W-:-:S04]  /*4c00*/  IMAD.WIDE.U32 R12, R2, R8, R10 ;  /* 0x00000008020c7225 */ /* 0x001fc800078e000a */
[----:B------:R-:W-:-:S04]  /*4c10*/  IMAD.WIDE.U32 R4, R3, R8, R10 ;  /* 0x0000000803047225 */ /* 0x000fc800078e000a */
[-C--:B------:R-:W-:Y:S02]  /*4c20*/  IMAD R3, R3, R9.reuse, R6 ;  /* 0x0000000903037224 */ /* 0x080fe400078e0206 */
[----:B------:R-:W-:Y:S01]  /*4c30*/  IMAD R2, R2, R9, R13 ;  /* 0x0000000902027224 */ /* 0x000fe200078e020d */
[----:B---3--:R-:W-:Y:S02]  /*4c40*/  IADD3 R8, P2, PT, R12, UR4, RZ ;  /* 0x000000040c087c10 */ /* 0x008fe4000ff5e0ff */
[----:B------:R-:W-:Y:S02]  /*4c50*/  IADD3 R4, P1, PT, R4, UR6, RZ ;  /* 0x0000000604047c10 */ /* 0x000fe4000ff3e0ff */
[----:B------:R-:W-:Y:S02]  /*4c60*/  IADD3.X R17, PT, PT, R2, UR5, RZ, P2, !PT ;  /* 0x0000000502117c10 */ /* 0x000fe400097fe4ff */
[----:B------:R-:W-:Y:S01]  /*4c70*/  IADD3.X R19, PT, PT, R3, UR7, R5, P1, !PT ;  /* 0x0000000703137c10 */ /* 0x000fe20008ffe405 */
[----:B------:R-:W-:Y:S08]  /*4c80*/  @!P0 BRA `(.L_x_60) ;  /* 0x0000000000b88947 */ /* 0x000ff00003800000 */
[----:B------:R-:W-:Y:S02]  /*4c90*/  ISETP.GT.U32.AND P1, PT, R0, 0x3, PT ;  /* 0x000000030000780c */ /* 0x000fe40003f24070 */
[----:B------:R-:W-:Y:S02]  /*4ca0*/  PLOP3.LUT P0, PT, PT, PT, PT, 0x80, 0x8 ;  /* 0x000000000008781c */ /* 0x000fe40003f0f070 */
[----:B------:R-:W-:-:S13]  /*4cb0*/  ISETP.GT.AND.EX P1, PT, R7, RZ, PT, P1 ;  /* 0x000000ff0700720c */ /* 0x000fda0003f24310 */
[----:B------:R-:W-:Y:S05]  /*4cc0*/  @!P1 BRA `(.L_x_61) ;  /* 0x0000000000549947 */ /* 0x000fea0003800000 */
[----:B------:R-:W-:-:S13]  /*4cd0*/  PLOP3.LUT P0, PT, PT, PT, PT, 0x8, 0x80 ;  /* 0x000000000080781c */ /* 0x000fda0003f0e170 */
.L_x_62:
[----:B------:R-:W-:-:S05]  /*4ce0*/  MOV R9, R17 ;  /* 0x0000001100097202 */ /* 0x000fca0000000f00 */
[----:B0-----:R-:W2:Y:S04]  /*4cf0*/  LDG.E.U8.CONSTANT R5, desc[UR8][R8.64] ;  /* 0x0000000808057981 */ /* 0x001ea8000c1e9100 */
[----:B------:R-:W3:Y:S04]  /*4d00*/  LDG.E.U8.CONSTANT R11, desc[UR8][R8.64+0x1] ;  /* 0x00000108080b7981 */ /* 0x000ee8000c1e9100 */
[----:B------:R-:W4:Y:S04]  /*4d10*/  LDG.E.U8.CONSTANT R13, desc[UR8][R8.64+0x2] ;  /* 0x00000208080d7981 */ /* 0x000f28000c1e9100 */
[----:B------:R0:W5:Y:S01]  /*4d20*/  LDG.E.U8.CONSTANT R15, desc[UR8][R8.64+0x3] ;  /* 0x00000308080f7981 */ /* 0x000162000c1e9100 */
[----:B------:R-:W-:Y:S01]  /*4d30*/  IMAD.MOV.U32 R2, RZ, RZ, R4 ;  /* 0x000000ffff027224 */ /* 0x000fe200078e0004 */
[----:B------:R-:W-:-:S02]  /*4d40*/  MOV R3, R19 ;  /* 0x0000001300037202 */ /* 0x000fc40000000f00 */
[----:B------:R-:W-:Y:S02]  /*4d50*/  IADD3 R0, P1, PT, R0, -0x4, RZ ;  /* 0xfffffffc00007810 */ /* 0x000fe40007f3e0ff */
[----:B------:R-:W-:Y:S02]  /*4d60*/  IADD3 R4, P2, PT, R2, 0x4, RZ ;  /* 0x0000000402047810 */ /* 0x000fe40007f5e0ff */
[----:B------:R-:W-:Y:S02]  /*4d70*/  IADD3.X R7, PT, PT, R7, -0x1, RZ, P1, !PT ;  /* 0xffffffff07077810 */ /* 0x000fe40000ffe4ff */
[----:B------:R-:W-:Y:S01]  /*4d80*/  ISETP.GT.U32.AND P1, PT, R0, 0x3, PT ;  /* 0x000000030000780c */ /* 0x000fe20003f24070 */
[----:B------:R-:W-:Y:S01]  /*4d90*/  IMAD.X R19, RZ, RZ, R3, P2 ;  /* 0x000000ffff137224 */ /* 0x000fe200010e0603 */
[----:B0-----:R-:W-:Y:S02]  /*4da0*/  IADD3 R8, P3, PT, R8, 0x4, RZ ;  /* 0x0000000408087810 */ /* 0x001fe40007f7e0ff */
[----:B------:R-:W-:-:S02]  /*4db0*/  ISETP.GT.AND.EX P1, PT, R7, RZ, PT, P1 ;  /* 0x000000ff0700720c */ /* 0x000fc40003f24310 */
[----:B------:R-:W-:Y:S01]  /*4dc0*/  IADD3.X R17, PT, PT, RZ, R9, RZ, P3, !PT ;  /* 0x00000009ff117210 */ /* 0x000fe20001ffe4ff */
[----:B--2---:R0:W-:Y:S04]  /*4dd0*/  STG.E.U8 desc[UR8][R2.64], R5 ;  /* 0x0000000502007986 */ /* 0x0041e8000c101108 */
[----:B---3--:R0:W-:Y:S04]  /*4de0*/  STG.E.U8 desc[UR8][R2.64+0x1], R11 ;  /* 0x0000010b02007986 */ /* 0x0081e8000c101108 */
[----:B----4-:R0:W-:Y:S04]  /*4df0*/  STG.E.U8 desc[UR8][R2.64+0x2], R13 ;  /* 0x0000020d02007986 */ /* 0x0101e8000c101108 */
[----:B-----5:R0:W-:Y:S01]  /*4e00*/  STG.E.U8 desc[UR8][R2.64+0x3], R15 ;  /* 0x0000030f02007986 */ /* 0x0201e2000c101108 */
[----:B------:R-:W-:Y:S05]  /*4e10*/  @P1 BRA `(.L_x_62) ;  /* 0xfffffffc00b01947 */ /* 0x000fea000383ffff */
.L_x_61:
[----:B------:R-:W-:-:S04]  /*4e20*/  ISETP.GT.U32.AND P1, PT, R0, 0x1, PT ;  /* 0x000000010000780c */ /* 0x000fc80003f24070 */
[----:B------:R-:W-:-:S13]  /*4e30*/  ISETP.GT.AND.EX P1, PT, R7, RZ, PT, P1 ;  /* 0x000000ff0700720c */ /* 0x000fda0003f24310 */
[----:B------:R-:W-:Y:S05]  /*4e40*/  @!P1 BRA `(.L_x_63) ;  /* 0x00000000003c9947 */ /* 0x000fea0003800000 */
[----:B0-----:R-:W-:Y:S01]  /*4e50*/  IMAD.MOV.U32 R2, RZ, RZ, R8 ;  /* 0x000000ffff027224 */ /* 0x001fe200078e0008 */
[----:B------:R-:W-:-:S05]  /*4e60*/  MOV R3, R17 ;  /* 0x0000001100037202 */ /* 0x000fca0000000f00 */
[----:B------:R-:W2:Y:S04]  /*4e70*/  LDG.E.U8.CONSTANT R5, desc[UR8][R2.64] ;  /* 0x0000000802057981 */ /* 0x000ea8000c1e9100 */
[----:B------:R0:W3:Y:S01]  /*4e80*/  LDG.E.U8.CONSTANT R9, desc[UR8][R2.64+0x1] ;  /* 0x0000010802097981 */ /* 0x0000e2000c1e9100 */
[----:B------:R-:W-:Y:S02]  /*4e90*/  IADD3 R0, P1, PT, R0, -0x2, RZ ;  /* 0xfffffffe00007810 */ /* 0x000fe40007f3e0ff */
[----:B------:R-:W-:Y:S02]  /*4ea0*/  IADD3 R8, P3, PT, R8, 0x2, RZ ;  /* 0x0000000208087810 */ /* 0x000fe40007f7e0ff */
[----:B------:R-:W-:Y:S02]  /*4eb0*/  PLOP3.LUT P0, PT, PT, PT, PT, 0x8, 0x80 ;  /* 0x000000000080781c */ /* 0x000fe40003f0e170 */
[----:B------:R-:W-:-:S02]  /*4ec0*/  IADD3.X R7, PT, PT, R7, -0x1, RZ, P1, !PT ;  /* 0xffffffff07077810 */ /* 0x000fc40000ffe4ff */
[----:B------:R-:W-:Y:S01]  /*4ed0*/  IADD3.X R17, PT, PT, RZ, R17, RZ, P3, !PT ;  /* 0x00000011ff117210 */ /* 0x000fe20001ffe4ff */
[----:B0-----:R-:W-:Y:S01]  /*4ee0*/  IMAD.MOV.U32 R2, RZ, RZ, R4 ;  /* 0x000000ffff027224 */ /* 0x001fe200078e0004 */
[----:B------:R-:W-:Y:S02]  /*4ef0*/  MOV R3, R19 ;  /* 0x0000001300037202 */ /* 0x000fe40000000f00 */
[----:B------:R-:W-:-:S05]  /*4f00*/  IADD3 R4, P2, PT, R4, 0x2, RZ ;  /* 0x0000000204047810 */ /* 0x000fca0007f5e0ff */
[----:B------:R-:W-:Y:S01]  /*4f10*/  IMAD.X R19, RZ, RZ, R19, P2 ;  /* 0x000000ffff137224 */ /* 0x000fe200010e0613 */
[----:B--2---:R1:W-:Y:S04]  /*4f20*/  STG.E.U8 desc[UR8][R2.64], R5 ;  /* 0x0000000502007986 */ /* 0x0043e8000c101108 */
[----:B---3--:R1:W-:Y:S03]  /*4f30*/  STG.E.U8 desc[UR8][R2.64+0x1], R9 ;  /* 0x0000010902007986 */ /* 0x0083e6000c101108 */
.L_x_63:
[----:B------:R-:W-:-:S04]  /*4f40*/  ISETP.NE.U32.AND P1, PT, R0, RZ, PT ;  /* 0x000000ff0000720c */ /* 0x000fc80003f25070 */
[----:B------:R-:W-:-:S13]  /*4f50*/  ISETP.NE.OR.EX P0, PT, R7, RZ, P0, P1 ;  /* 0x000000ff0700720c */ /* 0x000fda0000705710 */
[----:B------:R-:W-:Y:S05]  /*4f60*/  @!P0 EXIT ;  /* 0x000000000000894d */ /* 0x000fea0003800000 */
.L_x_60:
[----:B012---:R-:W-:Y:S01]  /*4f70*/  IMAD.MOV.U32 R2, RZ, RZ, R8 ;  /* 0x000000ffff027224 */ /* 0x007fe200078e0008 */
[----:B------:R-:W-:-:S05]  /*4f80*/  MOV R3, R17 ;  /* 0x0000001100037202 */ /* 0x000fca0000000f00 */
[----:B------:R0:W2:Y:S01]  /*4f90*/  LDG.E.U8.CONSTANT R5, desc[UR8][R2.64] ;  /* 0x0000000802057981 */ /* 0x0000a2000c1e9100 */
[----:B------:R-:W-:Y:S02]  /*4fa0*/  IADD3 R0, P0, PT, R0, -0x1, RZ ;  /* 0xffffffff00007810 */ /* 0x000fe40007f1e0ff */
[----:B------:R-:W-:Y:S02]  /*4fb0*/  IADD3 R8, P2, PT, R8, 0x1, RZ ;  /* 0x0000000108087810 */ /* 0x000fe40007f5e0ff */
[----:B------:R-:W-:Y:S02]  /*4fc0*/  IADD3.X R7, PT, PT, R7, -0x1, RZ, P0, !PT ;  /* 0xffffffff07077810 */ /* 0x000fe400007fe4ff */
[----:B------:R-:W-:Y:S02]  /*4fd0*/  ISETP.NE.U32.AND P0, PT, R0, RZ, PT ;  /* 0x000000ff0000720c */ /* 0x000fe40003f05070 */
[----:B------:R-:W-:Y:S01]  /*4fe0*/  IADD3.X R17, PT, PT, RZ, R17, RZ, P2, !PT ;  /* 0x00000011ff117210 */ /* 0x000fe200017fe4ff */
[----:B0-----:R-:W-:Y:S01]  /*4ff0*/  IMAD.MOV.U32 R2, RZ, RZ, R4 ;  /* 0x000000ffff027224 */ /* 0x001fe200078e0004 */
[----:B------:R-:W-:-:S02]  /*5000*/  MOV R3, R19 ;  /* 0x0000001300037202 */ /* 0x000fc40000000f00 */
[----:B------:R-:W-:Y:S02]  /*5010*/  ISETP.NE.AND.EX P0, PT, R7, RZ, PT, P0 ;  /* 0x000000ff0700720c */ /* 0x000fe40003f05300 */
[----:B------:R-:W-:-:S05]  /*5020*/  IADD3 R4, P1, PT, R4, 0x1, RZ ;  /* 0x0000000104047810 */ /* 0x000fca0007f3e0ff */
[----:B------:R-:W-:Y:S01]  /*5030*/  IMAD.X R19, RZ, RZ, R19, P1 ;  /* 0x000000ffff137224 */ /* 0x000fe200008e0613 */
[----:B--2---:R2:W-:Y:S05]  /*5040*/  STG.E.U8 desc[UR8][R2.64], R5 ;  /* 0x0000000502007986 */ /* 0x0045ea000c101108 */
[----:B------:R-:W-:Y:S05]  /*5050*/  @P0 BRA `(.L_x_60) ;  /* 0xfffffffc00c40947 */ /* 0x000fea000383ffff */
[----:B------:R-:W-:Y:S05]  /*5060*/  EXIT ;  /* 0x000000000000794d */ /* 0x000fea0003800000 */
        .weak           $__internal_0_$__cuda_sm20_div_s64
        .type           $__internal_0_$__cuda_sm20_div_s64,@function
        .size           $__internal_0_$__cuda_sm20_div_s64,($__internal_1_$__cuda_sm20_rem_s64 - $__internal_0_$__cuda_sm20_div_s64)
$__internal_0_$__cuda_sm20_div_s64:
[-C--:B------:R-:W-:Y:S02]  /*5070*/  IADD3 R18, P1, PT, RZ, -R7.reuse, RZ ;  /* 0x80000007ff127210 */ /* 0x080fe40007f3e0ff */
[----:B------:R-:W-:Y:S02]  /*5080*/  ISETP.GE.AND P0, PT, R6, RZ, PT ;  /* 0x000000ff0600720c */ /* 0x000fe40003f06270 */
[----:B------:R-:W-:Y:S01]  /*5090*/  ISETP.GE.AND P3, PT, R11, RZ, PT ;  /* 0x000000ff0b00720c */ /* 0x000fe20003f66270 */
[----:B------:R-:W-:Y:S01]  /*50a0*/  IMAD.X R8, RZ, RZ, ~R6, P1 ;  /* 0x000000ffff087224 */ /* 0x000fe200008e0e06 */
[----:B------:R-:W-:Y:S02]  /*50b0*/  SEL R18, R18, R7, !P0 ;  /* 0x0000000712127207 */ /* 0x000fe40004000000 */
[----:B------:R-:W-:Y:S02]  /*50c0*/  IADD3 R23, P4, PT, RZ, -R22, RZ ;  /* 0x80000016ff177210 */ /* 0x000fe40007f9e0ff */
[----:B------:R-:W-:-:S02]  /*50d0*/  SEL R19, R8, R6, !P0 ;  /* 0x0000000608137207 */ /* 0x000fc40004000000 */
[----:B------:R-:W-:Y:S02]  /*50e0*/  SEL R23, R23, R22, !P3 ;  /* 0x0000001617177207 */ /* 0x000fe40005800000 */
[----:B------:R-:W0:Y:S08]  /*50f0*/  I2F.U64.RP R8, R18 ;  /* 0x0000001200087312 */ /* 0x000e300000309000 */
[----:B0-----:R-:W0:Y:S02]  /*5100*/  MUFU.RCP R8, R8 ;  /* 0x0000000800087308 */ /* 0x001e240000001000 */
[----:B0-----:R-:W-:-:S06]  /*5110*/  IADD3 R8, PT, PT, R8, 0x1ffffffe, RZ ;  /* 0x1ffffffe08087810 */ /* 0x001fcc0007ffe0ff */
[----:B------:R-:W0:Y:S02]  /*5120*/  F2I.U64.TRUNC R30, R8 ;  /* 0x00000008001e7311 */ /* 0x000e24000020d800 */
[----:B0-----:R-:W-:Y:S01]  /*5130*/  IMAD.WIDE.U32 R8, R30, R18, RZ ;  /* 0x000000121e087225 */ /* 0x001fe200078e00ff */
[----:B------:R-:W-:-:S03]  /*5140*/  MOV R25, R30 ;  /* 0x0000001e00197202 */ /* 0x000fc60000000f00 */
[----:B------:R-:W-:Y:S01]  /*5150*/  IMAD R9, R30, R19, R9 ;  /* 0x000000131e097224 */ /* 0x000fe200078e0209 */
[----:B------:R-:W-:-:S03]  /*5160*/  IADD3 R10, P0, PT, RZ, -R8, RZ ;  /* 0x80000008ff0a7210 */ /* 0x000fc60007f1e0ff */
[----:B------:R-:W-:Y:S02]  /*5170*/  IMAD R9, R31, R18, R9 ;  /* 0x000000121f097224 */ /* 0x000fe400078e0209 */
[----:B------:R-:W-:-:S04]  /*5180*/  IMAD.HI.U32 R24, R30, R10, RZ ;  /* 0x0000000a1e187227 */ /* 0x000fc800078e00ff */
[----:B------:R-:W-:-:S04]  /*5190*/  IMAD.X R9, RZ, RZ, ~R9, P0 ;  /* 0x000000ffff097224 */ /* 0x000fc800000e0e09 */
[----:B------:R-:W-:-:S04]  /*51a0*/  IMAD.WIDE.U32 R24, P0, R30, R9, R24 ;  /* 0x000000091e187225 */ /* 0x000fc80007800018 */
[C---:B------:R-:W-:Y:S02]  /*51b0*/  IMAD R8, R31.reuse, R9, RZ ;  /* 0x000000091f087224 */ /* 0x040fe400078e02ff */
[----:B------:R-:W-:-:S04]  /*51c0*/  IMAD.HI.U32 R10, P1, R31, R10, R24 ;  /* 0x0000000a1f0a7227 */ /* 0x000fc80007820018 */
[----:B------:R-:W-:Y:S01]  /*51d0*/  IMAD.HI.U32 R9, R31, R9, RZ ;  /* 0x000000091f097227 */ /* 0x000fe200078e00ff */
[----:B------:R-:W-:-:S03]  /*51e0*/  IADD3 R25, P2, PT, R8, R10, RZ ;  /* 0x0000000a08197210 */ /* 0x000fc60007f5e0ff */
[----:B------:R-:W-:Y:S02]  /*51f0*/  IMAD.X R9, R9, 0x1, R31, P0 ;  /* 0x0000000109097824 */ /* 0x000fe400000e061f */
[----:B------:R-:W-:-:S03]  /*5200*/  IMAD.WIDE.U32 R30, R25, R18, RZ ;  /* 0x00000012191e7225 */ /* 0x000fc600078e00ff */
[----:B------:R-:W-:Y:S01]  /*5210*/  IADD3.X R10, PT, PT, RZ, RZ, R9, P2, P1 ;  /* 0x000000ffff0a7210 */ /* 0x000fe200017e2409 */
[----:B------:R-:W-:Y:S01]  /*5220*/  IMAD R8, R25, R19, R31 ;  /* 0x0000001319087224 */ /* 0x000fe200078e021f */
[----:B------:R-:W-:-:S03]  /*5230*/  IADD3 R21, P0, PT, RZ, -R30, RZ ;  /* 0x8000001eff157210 */ /* 0x000fc60007f1e0ff */
[----:B------:R-:W-:Y:S02]  /*5240*/  IMAD R8, R10, R18, R8 ;  /* 0x000000120a087224 */ /* 0x000fe400078e0208 */
[----:B------:R-:W-:-:S03]  /*5250*/  IMAD.HI.U32 R24, R25, R21, RZ ;  /* 0x0000001519187227 */ /* 0x000fc600078e00ff */
[----:B------:R-:W-:-:S05]  /*5260*/  IADD3.X R8, PT, PT, RZ, ~R8, RZ, P0, !PT ;  /* 0x80000008ff087210 */ /* 0x000fca00007fe4ff */
[----:B------:R-:W-:-:S04]  /*5270*/  IMAD.WIDE.U32 R24, P0, R25, R8, R24 ;  /* 0x0000000819187225 */ /* 0x000fc80007800018 */
[C---:B------:R-:W-:Y:S02]  /*5280*/  IMAD R9, R10.reuse, R8, RZ ;  /* 0x000000080a097224 */ /* 0x040fe400078e02ff */
[----:B------:R-:W-:-:S04]  /*5290*/  IMAD.HI.U32 R21, P1, R10, R21, R24 ;  /* 0x000000150a157227 */ /* 0x000fc80007820018 */
[----:B------:R-:W-:Y:S01]  /*52a0*/  IMAD.HI.U32 R8, R10, R8, RZ ;  /* 0x000000080a087227 */ /* 0x000fe200078e00ff */
[----:B------:R-:W-:-:S03]  /*52b0*/  IADD3 R9, P2, PT, R9, R21, RZ ;  /* 0x0000001509097210 */ /* 0x000fc60007f5e0ff */
[----:B------:R-:W-:Y:S01]  /*52c0*/  IMAD.X R21, RZ, RZ, ~R11, P4 ;  /* 0x000000ffff157224 */ /* 0x000fe200020e0e0b */
[----:B------:R-:W-:Y:S01]  /*52d0*/  IADD3.X R8, PT, PT, R8, R10, RZ, P0, !PT ;  /* 0x0000000a08087210 */ /* 0x000fe200007fe4ff */
[----:B------:R-:W-:-:S03]  /*52e0*/  IMAD.HI.U32 R24, R9, R23, RZ ;  /* 0x0000001709187227 */ /* 0x000fc600078e00ff */
[----:B------:R-:W-:Y:S01]  /*52f0*/  SEL R21, R21, R11, !P3 ;  /* 0x0000000b15157207 */ /* 0x000fe20005800000 */
[----:B------:R-:W-:Y:S01]  /*5300*/  IMAD.MOV.U32 R25, RZ, RZ, RZ ;  /* 0x000000ffff197224 */ /* 0x000fe200078e00ff */
[----:B------:R-:W-:-:S03]  /*5310*/  IADD3.X R8, PT, PT, RZ, RZ, R8, P2, P1 ;  /* 0x000000ffff087210 */ /* 0x000fc600017e2408 */
[----:B------:R-:W-:-:S04]  /*5320*/  IMAD.WIDE.U32 R24, R9, R21, R24 ;  /* 0x0000001509187225 */ /* 0x000fc800078e0018 */
[C---:B------:R-:W-:Y:S02]  /*5330*/  IMAD R10, R8.reuse, R21, RZ ;  /* 0x00000015080a7224 */ /* 0x040fe400078e02ff */
[----:B------:R-:W-:-:S04]  /*5340*/  IMAD.HI.U32 R9, P0, R8, R23, R24 ;  /* 0x0000001708097227 */ /* 0x000fc80007800018 */
[----:B------:R-:W-:Y:S01]  /*5350*/  IMAD.HI.U32 R8, R8, R21, RZ ;  /* 0x0000001508087227 */ /* 0x000fe200078e00ff */
[----:B------:R-:W-:-:S04]  /*5360*/  IADD3 R10, P1, PT, R10, R9, RZ ;  /* 0x000000090a0a7210 */ /* 0x000fc80007f3e0ff */
[----:B------:R-:W-:Y:S01]  /*5370*/  IADD3.X R8, PT, PT, R8, RZ, RZ, P0, !PT ;  /* 0x000000ff08087210 */ /* 0x000fe200007fe4ff */
[----:B------:R-:W-:-:S04]  /*5380*/  IMAD.WIDE.U32 R24, R10, R18, RZ ;  /* 0x000000120a187225 */ /* 0x000fc800078e00ff */
[----:B------:R-:W-:Y:S01]  /*5390*/  IMAD.X R8, RZ, RZ, R8, P1 ;  /* 0x000000ffff087224 */ /* 0x000fe200008e0608 */
[----:B------:R-:W-:Y:S01]  /*53a0*/  IADD3 R23, P1, PT, -R24, R23, RZ ;  /* 0x0000001718177210 */ /* 0x000fe20007f3e1ff */
[----:B------:R-:W-:-:S03]  /*53b0*/  IMAD R9, R10, R19, R25 ;  /* 0x000000130a097224 */ /* 0x000fc600078e0219 */
[-C--:B------:R-:W-:Y:S01]  /*53c0*/  ISETP.GE.U32.AND P0, PT, R23, R18.reuse, PT ;  /* 0x000000121700720c */ /* 0x080fe20003f06070 */
[----:B------:R-:W-:-:S05]  /*53d0*/  IMAD R9, R8, R18, R9 ;  /* 0x0000001208097224 */ /* 0x000fca00078e0209 */
[----:B------:R-:W-:Y:S02]  /*53e0*/  IADD3.X R21, PT, PT, ~R9, R21, RZ, P1, !PT ;  /* 0x0000001509157210 */ /* 0x000fe40000ffe5ff */
[----:B------:R-:W-:Y:S02]  /*53f0*/  IADD3 R24, P1, PT, R23, -R18, RZ ;  /* 0x8000001217187210 */ /* 0x000fe40007f3e0ff */
[C---:B------:R-:W-:Y:S02]  /*5400*/  ISETP.GE.U32.AND.EX P0, PT, R21.reuse, R19, PT, P0 ;  /* 0x000000131500720c */ /* 0x040fe40003f06100 */
[----:B------:R-:W-:Y:S01]  /*5410*/  IADD3 R9, P2, PT, R10, 0x1, RZ ;  /* 0x000000010a097810 */ /* 0x000fe20007f5e0ff */
[----:B------:R-:W-:Y:S01]  /*5420*/  IMAD.X R22, R21, 0x1, ~R19, P1 ;  /* 0x0000000115167824 */ /* 0x000fe200008e0e13 */
[----:B------:R-:W-:Y:S02]  /*5430*/  SEL R23, R24, R23, P0 ;  /* 0x0000001718177207 */ /* 0x000fe40000000000 */
[----:B------:R-:W-:-:S02]  /*5440*/  IADD3.X R24, PT, PT, RZ, R8, RZ, P2, !PT ;  /* 0x00000008ff187210 */ /* 0x000fc400017fe4ff */
[----:B------:R-:W-:Y:S02]  /*5450*/  SEL R9, R9, R10, P0 ;  /* 0x0000000a09097207 */ /* 0x000fe40000000000 */
[----:B------:R-:W-:Y:S02]  /*5460*/  SEL R22, R22, R21, P0 ;  /* 0x0000001516167207 */ /* 0x000fe40000000000 */
[----:B------:R-:W-:Y:S02]  /*5470*/  ISETP.GE.U32.AND P1, PT, R23, R18, PT ;  /* 0x000000121700720c */ /* 0x000fe40003f26070 */
[----:B------:R-:W-:Y:S02]  /*5480*/  SEL R24, R24, R8, P0 ;  /* 0x0000000818187207 */ /* 0x000fe40000000000 */
[----:B------:R-:W-:Y:S02]  /*5490*/  IADD3 R8, P2, PT, R9, 0x1, RZ ;  /* 0x0000000109087810 */ /* 0x000fe40007f5e0ff */
[----:B------:R-:W-:-:S03]  /*54a0*/  ISETP.GE.U32.AND.EX P0, PT, R22, R19, PT, P1 ;  /* 0x000000131600720c */ /* 0x000fc60003f06110 */
[----:B------:R-:W-:Y:S01]  /*54b0*/  IMAD.X R10, RZ, RZ, R24, P2 ;  /* 0x000000ffff0a7224 */ /* 0x000fe200010e0618 */
[----:B------:R-:W-:Y:S02]  /*54c0*/  SEL R8, R8, R9, P0 ;  /* 0x0000000908087207 */ /* 0x000fe40000000000 */
[----:B------:R-:W-:Y:S02]  /*54d0*/  LOP3.LUT R9, R6, R11, RZ, 0x3c, !PT ;  /* 0x0000000b06097212 */ /* 0x000fe400078e3cff */
[----:B------:R-:W-:Y:S02]  /*54e0*/  SEL R24, R10, R24, P0 ;  /* 0x000000180a187207 */ /* 0x000fe40000000000 */
[----:B------:R-:W-:Y:S02]  /*54f0*/  IADD3 R10, P2, PT, RZ, -R8, RZ ;  /* 0x80000008ff0a7210 */ /* 0x000fe40007f5e0ff */
[----:B------:R-:W-:Y:S01]  /*5500*/  ISETP.GE.AND P1, PT, R9, RZ, PT ;  /* 0x000000ff0900720c */ /* 0x000fe20003f26270 */
[----:B------:R-:W-:Y:S01]  /*5510*/  HFMA2 R9, -RZ, RZ, 0, 0 ;  /* 0x00000000ff097431 */ /* 0x000fe200000001ff */
[----:B------:R-:W-:-:S02]  /*5520*/  ISETP.NE.U32.AND P0, PT, R7, RZ, PT ;  /* 0x000000ff0700720c */ /* 0x000fc40003f05070 */
[----:B------:R-:W-:Y:S02]  /*5530*/  IADD3.X R7, PT, PT, RZ, ~R24, RZ, P2, !PT ;  /* 0x80000018ff077210 */ /* 0x000fe400017fe4ff */
[----:B------:R-:W-:Y:S01]  /*5540*/  SEL R10, R10, R8, !P1 ;  /* 0x000000080a0a7207 */ /* 0x000fe20004800000 */
[----:B------:R-:W-:Y:S01]  /*5550*/  IMAD.MOV.U32 R8, RZ, RZ, R4 ;  /* 0x000000ffff087224 */ /* 0x000fe200078e0004 */
[----:B------:R-:W-:Y:S02]  /*5560*/  ISETP.NE.AND.EX P0, PT, R6, RZ, PT, P0 ;  /* 0x000000ff0600720c */ /* 0x000fe40003f05300 */
[----:B------:R-:W-:Y:S02]  /*5570*/  SEL R7, R7, R24, !P1 ;  /* 0x0000001807077207 */ /* 0x000fe40004800000 */
[----:B------:R-:W-:Y:S02]  /*5580*/  SEL R10, R10, 0xffffffff, P0 ;  /* 0xffffffff0a0a7807 */ /* 0x000fe40000000000 */
[----:B------:R-:W-:Y:S01]  /*5590*/  SEL R7, R7, 0xffffffff, P0 ;  /* 0xffffffff07077807 */ /* 0x000fe20000000000 */
[----:B------:R-:W-:Y:S06]  /*55a0*/  RET.REL.NODEC R8 `(narrow_backward_scatter_add_kernel) ;  /* 0xffffffa808947950 */ /* 0x000fec0003c3ffff */
        .weak           $__internal_1_$__cuda_sm20_rem_s64
        .type           $__internal_1_$__cuda_sm20_rem_s64,@function
        .size           $__internal_1_$__cuda_sm20_rem_s64,(.L_x_131 - $__internal_1_$__cuda_sm20_rem_s64)
$__internal_1_$__cuda_sm20_rem_s64:
[----:B------:R-:W-:Y:S02]  /*55b0*/  IADD3 R7, P1, PT, RZ, -R4, RZ ;  /* 0x80000004ff077210 */ /* 0x000fe40007f3e0ff */
[----:B------:R-:W-:-:S03]  /*55c0*/  ISETP.GE.AND P0, PT, R5, RZ, PT ;  /* 0x000000ff0500720c */ /* 0x000fc60003f06270 */
[----:B------:R-:W-:Y:S01]  /*55d0*/  IMAD.X R9, RZ, RZ, ~R5, P1 ;  /* 0x000000ffff097224 */ /* 0x000fe200008e0e05 */
[----:B------:R-:W-:-:S04]  /*55e0*/  SEL R6, R7, R4, !P0 ;  /* 0x0000000407067207 */ /* 0x000fc80004000000 */
[----:B------:R-:W-:-:S04]  /*55f0*/  SEL R7, R9, R5, !P0 ;  /* 0x0000000509077207 */ /* 0x000fc80004000000 */
[----:B------:R-:W0:Y:S08]  /*5600*/  I2F.U64.RP R9, R6 ;  /* 0x0000000600097312 */ /* 0x000e300000309000 */
[----:B0-----:R-:W0:Y:S02]  /*5610*/  MUFU.RCP R9, R9 ;  /* 0x0000000900097308 */ /* 0x001e240000001000 */
[----:B0-----:R-:W-:-:S06]  /*5620*/  IADD3 R12, PT, PT, R9, 0x1ffffffe, RZ ;  /* 0x1ffffffe090c7810 */ /* 0x001fcc0007ffe0ff */
[----:B------:R-:W0:Y:S02]  /*5630*/  F2I.U64.TRUNC R12, R12 ;  /* 0x0000000c000c7311 */ /* 0x000e24000020d800 */
[----:B0-----:R-:W-:-:S04]  /*5640*/  IMAD.WIDE.U32 R16, R12, R6, RZ ;  /* 0x000000060c107225 */ /* 0x001fc800078e00ff */
[C---:B------:R-:W-:Y:S01]  /*5650*/  IMAD R15, R12.reuse, R7, R17 ;  /* 0x000000070c0f7224 */ /* 0x040fe200078e0211 */
[----:B------:R-:W-:Y:S02]  /*5660*/  IADD3 R19, P0, PT, RZ, -R16, RZ ;  /* 0x80000010ff137210 */ /* 0x000fe40007f1e0ff */
[----:B------:R-:W-:Y:S01]  /*5670*/  MOV R17, R12 ;  /* 0x0000000c00117202 */ /* 0x000fe20000000f00 */
[----:B------:R-:W-:Y:S02]  /*5680*/  IMAD R15, R13, R6, R15 ;  /* 0x000000060d0f7224 */ /* 0x000fe400078e020f */
[----:B------:R-:W-:-:S04]  /*5690*/  IMAD.HI.U32 R16, R12, R19, RZ ;  /* 0x000000130c107227 */ /* 0x000fc800078e00ff */
[----:B------:R-:W-:-:S04]  /*56a0*/  IMAD.X R15, RZ, RZ, ~R15, P0 ;  /* 0x000000ffff0f7224 */ /* 0x000fc800000e0e0f */
[----:B------:R-:W-:-:S04]  /*56b0*/  IMAD.WIDE.U32 R16, P0, R12, R15, R16 ;  /* 0x0000000f0c107225 */ /* 0x000fc80007800010 */
[C---:B------:R-:W-:Y:S02]  /*56c0*/  IMAD R21, R13.reuse, R15, RZ ;  /* 0x0000000f0d157224 */ /* 0x040fe400078e02ff */
[----:B------:R-:W-:-:S04]  /*56d0*/  IMAD.HI.U32 R16, P1, R13, R19, R16 ;  /* 0x000000130d107227 */ /* 0x000fc80007820010 */
[----:B------:R-:W-:Y:S01]  /*56e0*/  IMAD.HI.U32 R9, R13, R15, RZ ;  /* 0x0000000f0d097227 */ /* 0x000fe200078e00ff */
[----:B------:R-:W-:Y:S02]  /*56f0*/  IADD3 R17, P2, PT, R21, R16, RZ ;  /* 0x0000001015117210 */ /* 0x000fe40007f5e0ff */
[----:B------:R-:W-:Y:S01]  /*5700*/  IADD3 R15, P4, PT, RZ, -R14, RZ ;  /* 0x8000000eff0f7210 */ /* 0x000fe20007f9e0ff */
[----:B------:R-:W-:Y:S02]  /*5710*/  IMAD.X R9, R9, 0x1, R13, P0 ;  /* 0x0000000109097824 */ /* 0x000fe400000e060d */
[----:B------:R-:W-:-:S03]  /*5720*/  IMAD.WIDE.U32 R12, R17, R6, RZ ;  /* 0x00000006110c7225 */ /* 0x000fc600078e00ff */
[----:B------:R-:W-:Y:S01]  /*5730*/  IADD3.X R9, PT, PT, RZ, RZ, R9, P2, P1 ;  /* 0x000000ffff097210 */ /* 0x000fe200017e2409 */
[----:B------:R-:W-:Y:S01]  /*5740*/  IMAD R10, R17, R7, R13 ;  /* 0x00000007110a7224 */ /* 0x000fe200078e020d */
[----:B------:R-:W-:Y:S02]  /*5750*/  IADD3 R13, P0, PT, RZ, -R12, RZ ;  /* 0x8000000cff0d7210 */ /* 0x000fe40007f1e0ff */
[----:B------:R-:W-:Y:S01]  /*5760*/  ISETP.GE.AND P1, PT, R11, RZ, PT ;  /* 0x000000ff0b00720c */ /* 0x000fe20003f26270 */
[----:B------:R-:W-:Y:S02]  /*5770*/  IMAD R10, R9, R6, R10 ;  /* 0x00000006090a7224 */ /* 0x000fe400078e020a */
[----:B------:R-:W-:Y:S01]  /*5780*/  IMAD.HI.U32 R16, R17, R13, RZ ;  /* 0x0000000d11107227 */ /* 0x000fe200078e00ff */
[----:B------:R-:W-:Y:S02]  /*5790*/  SEL R14, R15, R14, !P1 ;  /* 0x0000000e0f0e7207 */ /* 0x000fe40004800000 */
        /* <DEDUP_REMOVED lines=26> */
[----:B------:R-:W-:-:S03]  /*5940*/  ISETP.GE.U32.AND.EX P0, PT, R13, R7, PT, P0 ;  /* 0x000000070d00720c */ /* 0x000fc60003f06100 */
[----:B------:R-:W-:Y:S01]  /*5950*/  IMAD.X R11, R13, 0x1, ~R7, P2 ;  /* 0x000000010d0b7824 */ /* 0x000fe200010e0e07 */
[----:B------:R-:W-:-:S04]  /*5960*/  SEL R9, R9, R15, P0 ;  /* 0x0000000f09097207 */ /* 0x000fc80000000000 */
[----:B------:R-:W-:Y:S02]  /*5970*/  SEL R11, R11, R13, P0 ;  /* 0x0000000d0b0b7207 */ /* 0x000fe40000000000 */
[CC--:B------:R-:W-:Y:S02]  /*5980*/  ISETP.GE.U32.AND P0, PT, R9.reuse, R6.reuse, PT ;  /* 0x000000060900720c */ /* 0x0c0fe40003f06070 */
[----:B------:R-:W-:Y:S02]  /*5990*/  IADD3 R6, P2, PT, R9, -R6, RZ ;  /* 0x8000000609067210 */ /* 0x000fe40007f5e0ff */
[CC--:B------:R-:W-:Y:S02]  /*59a0*/  ISETP.GE.U32.AND.EX P0, PT, R11.reuse, R7.reuse, PT, P0 ;  /* 0x000000070b00720c */ /* 0x0c0fe40003f06100 */
[----:B------:R-:W-:Y:S02]  /*59b0*/  IADD3.X R7, PT, PT, R11, ~R7, RZ, P2, !PT ;  /* 0x800000070b077210 */ /* 0x000fe400017fe4ff */
[----:B------:R-:W-:-:S02]  /*59c0*/  SEL R6, R6, R9, P0 ;  /* 0x0000000906067207 */ /* 0x000fc40000000000 */
[----:B------:R-:W-:Y:S02]  /*59d0*/  SEL R7, R7, R11, P0 ;  /* 0x0000000b07077207 */ /* 0x000fe40000000000 */
[-C--:B------:R-:W-:Y:S02]  /*59e0*/  IADD3 R9, P2, PT, RZ, -R6.reuse, RZ ;  /* 0x80000006ff097210 */ /* 0x080fe40007f5e0ff */
[----:B------:R-:W-:Y:S02]  /*59f0*/  ISETP.NE.U32.AND P0, PT, R4, RZ, PT ;  /* 0x000000ff0400720c */ /* 0x000fe40003f05070 */
[----:B------:R-:W-:Y:S01]  /*5a00*/  SEL R4, R9, R6, !P1 ;  /* 0x0000000609047207 */ /* 0x000fe20004800000 */
[----:B------:R-:W-:Y:S02]  /*5a10*/  IMAD.X R10, RZ, RZ, ~R7, P2 ;  /* 0x000000ffff0a7224 */ /* 0x000fe400010e0e07 */
[----:B------:R-:W-:Y:S01]  /*5a20*/  HFMA2 R9, -RZ, RZ, 0, 0 ;  /* 0x00000000ff097431 */ /* 0x000fe200000001ff */
[----:B------:R-:W-:-:S02]  /*5a30*/  ISETP.NE.AND.EX P0, PT, R5, RZ, PT, P0 ;  /* 0x000000ff0500720c */ /* 0x000fc40003f05300 */
[----:B------:R-:W-:Y:S02]  /*5a40*/  SEL R5, R10, R7, !P1 ;  /* 0x000000070a057207 */ /* 0x000fe40004800000 */
[----:B------:R-:W-:Y:S02]  /*5a50*/  SEL R4, R4, 0xffffffff, P0 ;  /* 0xffffffff04047807 */ /* 0x000fe40000000000 */
[----:B------:R-:W-:Y:S01]  /*5a60*/  SEL R5, R5, 0xffffffff, P0 ;  /* 0xffffffff05057807 */ /* 0x000fe20000000000 */
[----:B------:R-:W-:Y:S06]  /*5a70*/  RET.REL.NODEC R8 `(narrow_backward_scatter_add_kernel) ;  /* 0xffffffa408607950 */ /* 0x000fec0003c3ffff */
.L_x_64:
[----:B------:R-:W-:-:S00]  /*5a80*/  BRA `(.L_x_64) ;  /* 0xfffffffc00fc7947 */ /* 0x000fc0000383ffff */
[----:B------:R-:W-:-:S00]  /*5a90*/  NOP ;  /* 0x0000000000007918 */ /* 0x000fc00000000000 */
        /* <DEDUP_REMOVED lines=14> */
.L_x_131:


//--------------------- .text.narrow_strided_kernel --------------------------
	.section	.text.narrow_strided_kernel,"ax",@progbits
	.align	128
        .global         narrow_strided_kernel
        .type           narrow_strided_kernel,@function
        .size           narrow_strided_kernel,(.L_x_133 - narrow_strided_kernel)
        .other          narrow_strided_kernel,@"STO_CUDA_ENTRY STV_DEFAULT"
narrow_strided_kernel:
.text.narrow_strided_kernel:
        /* <DEDUP_REMOVED lines=31> */
.L_x_91:
        /* <DEDUP_REMOVED lines=32> */
.L_x_68:
[----:B------:R-:W-:Y:S01]  /*03f0*/  IMAD.MOV.U32 R22, RZ, RZ, R14 ;  /* 0x000000ffff167224 */ /* 0x000fe200078e000e */
[----:B------:R-:W-:Y:S01]  /*0400*/  MOV R6, R17 ;  /* 0x0000001100067202 */ /* 0x000fe20000000f00 */
[----:B------:R-:W-:Y:S01]  /*0410*/  IMAD.MOV.U32 R7, RZ, RZ, R16 ;  /* 0x000000ffff077224 */ /* 0x000fe200078e0010 */
[----:B------:R-:W-:-:S07]  /*0420*/  MOV R4, 0x440 ;  /* 0x0000044000047802 */ /* 0x000fce0000000f00 */
[----:B------:R-:W-:Y:S05]  /*0430*/  CALL.REL.NOINC `($__internal_2_$__cuda_sm20_div_s64) ;  /* 0x0000004c000c7944 */ /* 0x000fea0003c00000 */
        /* <DEDUP_REMOVED lines=10> */
.L_x_69:
[----:B------:R-:W-:Y:S05]  /*04e0*/  BSYNC.RECONVERGENT B0 ;  /* 0x0000000000007941 */ /* 0x000fea0003800200 */
.L_x_67:
        /* <DEDUP_REMOVED lines=34> */
.L_x_71:
[----:B------:R-:W-:Y:S01]  /*0710*/  MOV R22, R26 ;  /* 0x0000001a00167202 */ /* 0x000fe20000000f00 */
[----:B------:R-:W-:Y:S01]  /*0720*/  IMAD.MOV.U32 R11, RZ, RZ, R27 ;  /* 0x000000ffff0b7224 */ /* 0x000fe200078e001b */
[----:B------:R-:W-:Y:S01]  /*0730*/  MOV R6, R17 ;  /* 0x0000001100067202 */ /* 0x000fe20000000f00 */
[----:B------:R-:W-:Y:S01]  /*0740*/  IMAD.MOV.U32 R7, RZ, RZ, R16 ;  /* 0x000000ffff077224 */ /* 0x000fe200078e0010 */
[----:B------:R-:W-:-:S07]  /*0750*/  MOV R4, 0x770 ;  /* 0x0000077000047802 */ /* 0x000fce0000000f00 */
[----:B------:R-:W-:Y:S05]  /*0760*/  CALL.REL.NOINC `($__internal_2_$__cuda_sm20_div_s64) ;  /* 0x0000004800407944 */ /* 0x000fea0003c00000 */
        /* <DEDUP_REMOVED lines=11> */
.L_x_72:
[----:B------:R-:W-:Y:S05]  /*0820*/  BSYNC.RECONVERGENT B0 ;  /* 0x0000000000007941 */ /* 0x000fea0003800200 */
.L_x_70:
        /* <DEDUP_REMOVED lines=34> */
.L_x_74:
[----:B------:R-:W-:Y:S01]  /*0a50*/  IMAD.MOV.U32 R22, RZ, RZ, R26 ;  /* 0x000000ffff167224 */ /* 0x000fe200078e001a */
[----:B------:R-:W-:Y:S01]  /*0a60*/  MOV R7, R16 ;  /* 0x0000001000077202 */ /* 0x000fe20000000f00 */
[----:B------:R-:W-:Y:S01]  /*0a70*/  IMAD.MOV.U32 R11, RZ, RZ, R27 ;  /* 0x000000ffff0b7224 */ /* 0x000fe200078e001b */
[----:B------:R-:W-:Y:S01]  /*0a80*/  MOV R4, 0xab0 ;  /* 0x00000ab000047802 */ /* 0x000fe20000000f00 */
[----:B------:R-:W-:-:S07]  /*0a90*/  IMAD.MOV.U32 R6, RZ, RZ, R17 ;  /* 0x000000ffff067224 */ /* 0x000fce00078e0011 */
[----:B------:R-:W-:Y:S05]  /*0aa0*/  CALL.REL.NOINC `($__internal_2_$__cuda_sm20_div_s64) ;  /* 0x0000004400707944 */ /* 0x000fea0003c00000 */
        /* <DEDUP_REMOVED lines=11> */
.L_x_75:
[----:B------:R-:W-:Y:S05]  /*0b60*/  BSYNC.RECONVERGENT B0 ;  /* 0x0000000000007941 */ /* 0x000fea0003800200 */
.L_x_73:
        /* <DEDUP_REMOVED lines=33> */
.L_x_77:
        /* <DEDUP_REMOVED lines=17> */
.L_x_78:
[----:B------:R-:W-:Y:S05]  /*0e90*/  BSYNC.RECONVERGENT B0 ;  /* 0x0000000000007941 */ /* 0x000fea0003800200 */
.L_x_76:
        /* <DEDUP_REMOVED lines=33> */
.L_x_80:
        /* <DEDUP_REMOVED lines=17> */
.L_x_81:
[----:B------:R-:W-:Y:S05]  /*11c0*/  BSYNC.RECONVERGENT B0 ;  /* 0x0000000000007941 */ /* 0x000fea0003800200 */
.L_x_79:
        /* <DEDUP_REMOVED lines=34> */
.L_x_83:
[----:B------:R-:W-:Y:S01]  /*13f0*/  IMAD.MOV.U32 R22, RZ, RZ, R28 ;  /* 0x000000ffff167224 */ /* 0x000fe200078e001c */
[----:B------:R-:W-:Y:S01]  /*1400*/  MOV R11, R29 ;  /* 0x0000001d000b7202 */ /* 0x000fe20000000f00 */
[----:B------:R-:W-:Y:S01]  /*1410*/  IMAD.MOV.U32 R7, RZ, RZ, R26 ;  /* 0x000000ffff077224 */ /* 0x000fe200078e001a */
[----:B------:R-:W-:Y:S01]  /*1420*/  MOV R4, 0x1450 ;  /* 0x0000145000047802 */ /* 0x000fe20000000f00 */
[----:B------:R-:W-:-:S07]  /*1430*/  IMAD.MOV.U32 R6, RZ, RZ, R27 ;  /* 0x000000ffff067224 */ /* 0x000fce00078e001b */
[----:B------:R-:W-:Y:S05]  /*1440*/  CALL.REL.NOINC `($__internal_2_$__cuda_sm20_div_s64) ;  /* 0x0000003c00087944 */ /* 0x000fea0003c00000 */
        /* <DEDUP_REMOVED lines=11> */
.L_x_84:
[----:B------:R-:W-:Y:S05]  /*1500*/  BSYNC.RECONVERGENT B0 ;  /* 0x0000000000007941 */ /* 0x000fea0003800200 */
.L_x_82:
        /* <DEDUP_REMOVED lines=34> */
.L_x_86:
[----:B------:R-:W-:Y:S01]  /*1730*/  MOV R22, R26 ;  /* 0x0000001a00167202 */ /* 0x000fe20000000f00 */
[----:B------:R-:W-:Y:S01]  /*1740*/  IMAD.MOV.U32 R11, RZ, RZ, R27 ;  /* 0x000000ffff0b7224 */ /* 0x000fe200078e001b */
[----:B------:R-:W-:Y:S01]  /*1750*/  MOV R6, R15 ;  /* 0x0000000f00067202 */ /* 0x000fe20000000f00 */
[----:B------:R-:W-:Y:S01]  /*1760*/  IMAD.MOV.U32 R7, RZ, RZ, R14 ;  /* 0x000000ffff077224 */ /* 0x000fe200078e000e */
[----:B------:R-:W-:-:S07]  /*1770*/  MOV R4, 0x1790 ;  /* 0x0000179000047802 */ /* 0x000fce0000000f00 */
[----:B------:R-:W-:Y:S05]  /*1780*/  CALL.REL.NOINC `($__internal_2_$__cuda_sm20_div_s64) ;  /* 0x0000003800387944 */ /* 0x000fea0003c00000 */
        /* <DEDUP_REMOVED lines=11> */
.L_x_87:
[----:B------:R-:W-:Y:S05]  /*1840*/  BSYNC.RECONVERGENT B0 ;  /* 0x0000000000007941 */ /* 0x000fea0003800200 */
.L_x_85:
        /* <DEDUP_REMOVED lines=33> */
.L_x_89:
        /* <DEDUP_REMOVED lines=17> */
.L_x_90:
[----:B------:R-:W-:Y:S05]  /*1b70*/  BSYNC.RECONVERGENT B0 ;  /* 0x0000000000007941 */ /* 0x000fea0003800200 */
.L_x_88:
[----:B------:R-:W-:Y:S01]  /*1b80*/  IMAD R7, R5, 0x8, R0 ;  /* 0x0000000805077824 */ /* 0x000fe200078e0200 */
[----:B------:R-:W-:Y:S01]  /*1b90*/  MOV R5, R9 ;  /* 0x0000000900057202 */ /* 0x000fe20000000f00 */
[----:B------:R-:W-:-:S04]  /*1ba0*/  VIADD R3, R3, 0xfffffff8 ;  /* 0xfffffff803037836 */ /* 0x000fc80000000000 */
[----:B------:R1:W-:Y:S01]  /*1bb0*/  STL.64 [R7], R4 ;  /* 0x0000000407007387 */ /* 0x0003e20000100a00 */
[----:B------:R-:W-:Y:S05]  /*1bc0*/  BRA.U UP0, `(.L_x_91) ;  /* 0xffffffe500887547 */ /* 0x000fea000b83ffff */
[----:B------:R-:W-:-:S07]  /*1bd0*/  VIADD R3, R3, 0x4 ;  /* 0x0000000403037836 */ /* 0x000fce0000000000 */
.L_x_66:
        /* <DEDUP_REMOVED lines=37> */
.L_x_95:
[----:B------:R-:W-:Y:S01]  /*1e30*/  IMAD.MOV.U32 R22, RZ, RZ, R14 ;  /* 0x000000ffff167224 */ /* 0x000fe200078e000e */
[----:B------:R-:W-:Y:S01]  /*1e40*/  MOV R7, R12 ;  /* 0x0000000c00077202 */ /* 0x000fe20000000f00 */
[----:B------:R-:W-:Y:S01]  /*1e50*/  IMAD.MOV.U32 R6, RZ, RZ, R13 ;  /* 0x000000ffff067224 */ /* 0x000fe200078e000d */
[----:B------:R-:W-:-:S07]  /*1e60*/  MOV R4, 0x1e80 ;  /* 0x00001e8000047802 */ /* 0x000fce0000000f00 */
[----:B------:R-:W-:Y:S05]  /*1e70*/  CALL.REL.NOINC `($__internal_2_$__cuda_sm20_div_s64) ;  /* 0x00000030007c7944 */ /* 0x000fea0003c00000 */
        /* <DEDUP_REMOVED lines=10> */
.L_x_96:
[----:B------:R-:W-:Y:S05]  /*1f20*/  BSYNC.RECONVERGENT B0 ;  /* 0x0000000000007941 */ /* 0x000fea0003800200 */
.L_x_94:
        /* <DEDUP_REMOVED lines=35> */
.L_x_98:
[----:B------:R-:W-:Y:S01]  /*2160*/  IMAD.MOV.U32 R22, RZ, RZ, R16 ;  /* 0x000000ffff167224 */ /* 0x000fe200078e0010 */
[----:B------:R-:W-:Y:S01]  /*2170*/  MOV R11, R17 ;  /* 0x00000011000b7202 */ /* 0x000fe20000000f00 */
[----:B------:R-:W-:Y:S01]  /*2180*/  IMAD.MOV.U32 R7, RZ, RZ, R14 ;  /* 0x000000ffff077224 */ /* 0x000fe200078e000e */
[----:B------:R-:W-:Y:S02]  /*2190*/  MOV R6, R15 ;  /* 0x0000000f00067202 */ /* 0x000fe40000000f00 */
[----:B------:R-:W-:-:S07]  /*21a0*/  MOV R4, 0x21c0 ;  /* 0x000021c000047802 */ /* 0x000fce0000000f00 */
[----:B------:R-:W-:Y:S05]  /*21b0*/  CALL.REL.NOINC `($__internal_2_$__cuda_sm20_div_s64) ;  /* 0x0000002c00ac7944 */ /* 0x000fea0003c00000 */
        /* <DEDUP_REMOVED lines=11> */
.L_x_99:
[----:B------:R-:W-:Y:S05]  /*2270*/  BSYNC.RECONVERGENT B0 ;  /* 0x0000000000007941 */ /* 0x000fea0003800200 */
.L_x_97:
        /* <DEDUP_REMOVED lines=35> */
.L_x_101:
        /* <DEDUP_REMOVED lines=17> */
.L_x_102:
[----:B------:R-:W-:Y:S05]  /*25c0*/  BSYNC.RECONVERGENT B0 ;  /* 0x0000000000007941 */ /* 0x000fea0003800200 */
.L_x_100:
        /* <DEDUP_REMOVED lines=35> */
.L_x_104:
        /* <DEDUP_REMOVED lines=16> */
.L_x_105:
[----:B------:R-:W-:Y:S05]  /*2900*/  BSYNC.RECONVERGENT B0 ;  /* 0x0000000000007941 */ /* 0x000fea0003800200 */
.L_x_103:
[----:B------:R-:W-:Y:S01]  /*2910*/  IMAD R7, R3, 0x8, R0 ;  /* 0x0000000803077824 */ /* 0x000fe200078e0200 */
[----:B------:R-:W-:-:S05]  /*2920*/  MOV R5, R9 ;  /* 0x0000000900057202 */ /* 0x000fca0000000f00 */
[----:B------:R0:W-:Y:S02]  /*2930*/  STL.64 [R7], R4 ;  /* 0x0000000407007387 */ /* 0x0001e40000100a00 */
.L_x_93:
        /* <DEDUP_REMOVED lines=36> */
.L_x_108:
[----:B------:R-:W-:Y:S01]  /*2b80*/  IMAD.MOV.U32 R22, RZ, RZ, R14 ;  /* 0x000000ffff167224 */ /* 0x000fe200078e000e */
[----:B------:R-:W-:Y:S01]  /*2b90*/  MOV R7, R12 ;  /* 0x0000000c00077202 */ /* 0x000fe20000000f00 */
[----:B------:R-:W-:Y:S01]  /*2ba0*/  IMAD.MOV.U32 R6, RZ, RZ, R13 ;  /* 0x000000ffff067224 */ /* 0x000fe200078e000d */
[----:B------:R-:W-:-:S07]  /*2bb0*/  MOV R4, 0x2bd0 ;  /* 0x00002bd000047802 */ /* 0x000fce0000000f00 */
[----:B------:R-:W-:Y:S05]  /*2bc0*/  CALL.REL.NOINC `($__internal_2_$__cuda_sm20_div_s64) ;  /* 0x0000002400287944 */ /* 0x000fea0003c00000 */
        /* <DEDUP_REMOVED lines=10> */
.L_x_109:
[----:B------:R-:W-:Y:S05]  /*2c70*/  BSYNC.RECONVERGENT B0 ;  /* 0x0000000000007941 */ /* 0x000fea0003800200 */
.L_x_107:
        /* <DEDUP_REMOVED lines=35> */
.L_x_111:
        /* <DEDUP_REMOVED lines=16> */
.L_x_112:
[----:B------:R-:W-:Y:S05]  /*2fb0*/  BSYNC.RECONVERGENT B0 ;  /* 0x0000000000007941 */ /* 0x000fea0003800200 */
.L_x_110:
[----:B------:R-:W-:Y:S01]  /*2fc0*/  LEA R7, R3, R0, 0x3 ;  /* 0x0000000003077211 */ /* 0x000fe200078e18ff */
[----:B------:R-:W-:-:S05]  /*2fd0*/  IMAD.MOV.U32 R5, RZ, RZ, R9 ;  /* 0x000000ffff057224 */ /* 0x000fca00078e0009 */
[----:B------:R2:W-:Y:S02]  /*2fe0*/  STL.64 [R7], R4 ;  /* 0x0000000407007387 */ /* 0x0005e40000100a00 */
.L_x_106:
        /* <DEDUP_REMOVED lines=32> */
.L_x_114:
[----:B------:R-:W-:-:S07]  /*31f0*/  MOV R8, 0x3210 ;  /* 0x0000321000087802 */ /* 0x000fce0000000f00 */
[----:B------:R-:W-:Y:S05]  /*3200*/  CALL.REL.NOINC `($__internal_3_$__cuda_sm20_rem_s64) ;  /* 0x0000002000e87944 */ /* 0x000fea0003c00000 */
.L_x_115:
[----:B------:R-:W-:Y:S05]  /*3210*/  BSYNC.RECONVERGENT B0 ;  /* 0x0000000000007941 */ /* 0x000fea0003800200 */
.L_x_113:
[----:B------:R-:W-:-:S05]  /*3220*/  IMAD R3, R3, 0x8, R0 ;  /* 0x0000000803037824 */ /* 0x000fca00078e0200 */
[----:B------:R3:W-:Y:S02]  /*3230*/  STL.64 [R3], R4 ;  /* 0x0000000403007387 */ /* 0x0007e40000100a00 */
.L_x_92:
        /* <DEDUP_REMOVED lines=20> */
.L_x_117:
        /* <DEDUP_REMOVED lines=101> */
.L_x_116:
        /* <DEDUP_REMOVED lines=59> */
.L_x_118:
        /* <DEDUP_REMOVED lines=36> */
.L_x_119:
        /* <DEDUP_REMOVED lines=20> */
.L_x_65:
        /* <DEDUP_REMOVED lines=33> */
[----:B------:R-:W-:-:S03]  /*4310*/  IADD3 R29, P1, PT, R10, 0x40, RZ ;  /* 0x000000400a1d7810 */ /* 0x000fc60007f3e0ff */
[----:B------:R-:W-:Y:S01]  /*4320*/  IMAD.X R27, RZ, RZ, R27, P2 ;  /* 0x000000ffff1b7224 */ /* 0x000fe200010e061b */
[----:B------:R-:W-:-:S09]  /*4330*/  IADD3.X R11, PT, PT, R11, R13, RZ, P1, !PT ;  /* 0x0000000d0b0b7210 */ /* 0x000fd20000ffe4ff */
.L_x_122:
        /* <DEDUP_REMOVED lines=44> */
.L_x_121:
[----:B------:R-:W-:Y:S05]  /*4600*/  @!P0 BRA `(.L_x_120) ;  /* 0x0000000400588947 */ /* 0x000fea0003800000 */
[----:B------:R-:W1:Y:S01]  /*4610*/  LDCU.128 UR4, c[0x0][0x380] ;  /* 0x00007000ff0477ac */ /* 0x000e620008000c00 */
[----:B------:R-:W-:Y:S01]  /*4620*/  ISETP.GE.U32.AND P0, PT, R23, 0x8, PT ;  /* 0x000000081700780c */ /* 0x000fe20003f06070 */
[----:B0-----:R-:W-:Y:S01]  /*4630*/  IMAD R14, R4, R8, RZ ;  /* 0x00000008040e7224 */ /* 0x001fe200078e02ff */
[----:B------:R-:W-:Y:S01]  /*4640*/  LOP3.LUT R24, R5, 0x7, RZ, 0xc0, !PT ;  /* 0x0000000705187812 */ /* 0x000fe200078ec0ff */
[-C--:B------:R-:W-:Y:S01]  /*4650*/  IMAD R26, R2, R9.reuse, RZ ;  /* 0x00000009021a7224 */ /* 0x080fe200078e02ff */
[----:B------:R-:W-:Y:S01]  /*4660*/  ISETP.GE.U32.AND.EX P0, PT, RZ, RZ, PT, P0 ;  /* 0x000000ffff00720c */ /* 0x000fe20003f06100 */
[----:B------:R-:W-:Y:S01]  /*4670*/  IMAD R25, R3, R9, R14 ;  /* 0x0000000903197224 */ /* 0x000fe200078e020e */
[----:B------:R-:W-:-:S04]  /*4680*/  ISETP.NE.U32.AND P1, PT, R24, RZ, PT ;  /* 0x000000ff1800720c */ /* 0x000fc80003f25070 */
[----:B------:R-:W-:Y:S01]  /*4690*/  ISETP.NE.AND.EX P1, PT, RZ, RZ, PT, P1 ;  /* 0x000000ffff00720c */ /* 0x000fe20003f25310 */
[----:B-1----:R-:W-:-:S04]  /*46a0*/  IMAD.WIDE.U32 R12, R2, R8, UR6 ;  /* 0x00000006020c7e25 */ /* 0x002fc8000f8e0008 */
        /* <DEDUP_REMOVED lines=28> */
.L_x_123:
        /* <DEDUP_REMOVED lines=33> */
.L_x_124:
        /* <DEDUP_REMOVED lines=15> */
.L_x_120:
        /* <DEDUP_REMOVED lines=9> */
[----:B------:R-:W-:-:S04]  /*4c00*/  IMAD.WIDE.U32 R4, R2, R8, R10 ;  /* 0x0000000802047225 */ /* 0x000fc800078e000a */
[----:B------:R-:W-:-:S04]  /*4c10*/  IMAD.WIDE.U32 R10, R3, R8, R10 ;  /* 0x00000008030a7225 */ /* 0x000fc800078e000a */
[-C--:B------:R-:W-:Y:S02]  /*4c20*/  IMAD R3, R3, R9.reuse, R6 ;  /* 0x0000000903037224 */ /* 0x080fe400078e0206 */
[----:B------:R-:W-:Y:S01]  /*4c30*/  IMAD R2, R2, R9, R5 ;  /* 0x0000000902027224 */ /* 0x000fe200078e0205 */
[----:B---3--:R-:W-:Y:S02]  /*4c40*/  IADD3 R4, P1, PT, R4, UR6, RZ ;  /* 0x0000000604047c10 */ /* 0x008fe4000ff3e0ff */
[----:B------:R-:W-:Y:S02]  /*4c50*/  IADD3 R8, P2, PT, R10, UR4, RZ ;  /* 0x000000040a087c10 */ /* 0x000fe4000ff5e0ff */
[----:B0-----:R-:W-:Y:S02]  /*4c60*/  IADD3.X R19, PT, PT, R2, UR7, RZ, P1, !PT ;  /* 0x0000000702137c10 */ /* 0x001fe40008ffe4ff */
[----:B------:R-:W-:Y:S01]  /*4c70*/  IADD3.X R17, PT, PT, R3, UR5, R11, P2, !PT ;  /* 0x0000000503117c10 */ /* 0x000fe200097fe40b */
[----:B------:R-:W-:Y:S08]  /*4c80*/  @!P0 BRA `(.L_x_125) ;  /* 0x0000000000b88947 */ /* 0x000ff00003800000 */
[----:B------:R-:W-:Y:S02]  /*4c90*/  ISETP.GT.U32.AND P1, PT, R0, 0x3, PT ;  /* 0x000000030000780c */ /* 0x000fe40003f24070 */
[----:B------:R-:W-:Y:S02]  /*4ca0*/  PLOP3.LUT P0, PT, PT, PT, PT, 0x80, 0x8 ;  /* 0x000000000008781c */ /* 0x000fe40003f0f070 */
[----:B------:R-:W-:-:S13]  /*4cb0*/  ISETP.GT.AND.EX P1, PT, R7, RZ, PT, P1 ;  /* 0x000000ff0700720c */ /* 0x000fda0003f24310 */
[----:B------:R-:W-:Y:S05]  /*4cc0*/  @!P1 BRA `(.L_x_126) ;  /* 0x0000000000549947 */ /* 0x000fea0003800000 */
[----:B------:R-:W-:-:S13]  /*4cd0*/  PLOP3.LUT P0, PT, PT, PT, PT, 0x8, 0x80 ;  /* 0x000000000080781c */ /* 0x000fda0003f0e170 */
.L_x_127:
        /* <DEDUP_REMOVED lines=20> */
.L_x_126:
        /* <DEDUP_REMOVED lines=18> */
.L_x_128:
[----:B------:R-:W-:-:S04]  /*4f40*/  ISETP.NE.U32.AND P1, PT, R0, RZ, PT ;  /* 0x000000ff0000720c */ /* 0x000fc80003f25070 */
[----:B------:R-:W-:-:S13]  /*4f50*/  ISETP.NE.OR.EX P0, PT, R7, RZ, P0, P1 ;  /* 0x000000ff0700720c */ /* 0x000fda0000705710 */
[----:B------:R-:W-:Y:S05]  /*4f60*/  @!P0 EXIT ;  /* 0x000000000000894d */ /* 0x000fea0003800000 */
.L_x_125:
        /* <DEDUP_REMOVED lines=16> */
        .weak           $__internal_2_$__cuda_sm20_div_s64
        .type           $__internal_2_$__cuda_sm20_div_s64,@function
        .size           $__internal_2_$__cuda_sm20_div_s64,($__internal_3_$__cuda_sm20_rem_s64 - $__internal_2_$__cuda_sm20_div_s64)
$__internal_2_$__cuda_sm20_div_s64:
        /* <DEDUP_REMOVED lines=83> */
[----:B------:R-:W-:Y:S06]  /*55a0*/  RET.REL.NODEC R8 `(narrow_strided_kernel) ;  /* 0xffffffa808947950 */ /* 0x000fec0003c3ffff */
        .weak           $__internal_3_$__cuda_sm20_rem_s64
        .type           $__internal_3_$__cuda_sm20_rem_s64,@function
        .size           $__internal_3_$__cuda_sm20_rem_s64,(.L_x_133 - $__internal_3_$__cuda_sm20_rem_s64)
$__internal_3_$__cuda_sm20_rem_s64:
        /* <DEDUP_REMOVED lines=76> */
[----:B------:R-:W-:Y:S06]  /*5a70*/  RET.REL.NODEC R8 `(narrow_strided_kernel) ;  /* 0xffffffa408607950 */ /* 0x000fec0003c3ffff */
.L_x_129:
        /* <DEDUP_REMOVED lines=16> */
.L_x_133:


//--------------------- .nv.shared.reserved.0     --------------------------
	.section	.nv.shared.reserved.0,"aw",@nobits
	.weak		__nv_reservedSMEM_offset_0_alias
	.size		__nv_reservedSMEM_offset_0_alias, 0, 64
	.other		__nv_reservedSMEM_offset_0_alias,@"STO_CUDA_RESERVED_SHARED STV_DEFAULT"
__nv_reservedSMEM_offset_0_alias:
	.zero		0
	.zero		64


//--------------------- .nv.constant0.narrow_backward_scatter_add_kernel --------------------------
	.section	.nv.constant0.narrow_backward_scatter_add_kernel,"a",@progbits
	.sectionflags	@""
	.align	4
.nv.constant0.narrow_backward_scatter_add_kernel:
	.zero		976


//--------------------- .nv.constant0.narrow_strided_kernel --------------------------
	.section	.nv.constant0.narrow_strided_kernel,"a",@progbits
	.sectionflags	@""
	.align	4
.nv.constant0.narrow_strided_kernel:
	.zero		976


//--------------------- SYMBOLS --------------------------

	.type		.nv.reservedSmem.offset0,@object
	.size		.nv.reservedSmem.offset0,0x4
